	.target	sm_90a

	.elftype	@"ET_EXEC"


//--------------------- .note.nv.tkinfo           --------------------------
	.section	.note.nv.tkinfo,"",@"SHT_NOTE"
	.sectionflags	@"SHF_NOTE_NV_TKINFO"
	.tkinfo
        /*0018*/ 	.word	0x00000002
        /*0030*/ 	.string	""
        /*0030*/ 	.string	"ptxas"
        /*0030*/ 	.string	"Cuda compilation tools, release 13.0, V13.0.88"
        /*0030*/ 	.string	"Build cuda_13.0.r13.0/compiler.36424714_0"
        /*0030*/ 	.string	"-arch sm_90a -m 64 "



//--------------------- .note.nv.cuinfo           --------------------------
	.section	.note.nv.cuinfo,"",@"SHT_NOTE"
	.sectionflags	@"SHF_NOTE_NV_CUINFO"
        /*0018*/ 	.short	0x0002
        /*001a*/ 	.short	0x005a
        /*001c*/ 	.short	0x0082
	.zero		2


//--------------------- .nv.info                  --------------------------
	.section	.nv.info,"",@"SHT_CUDA_INFO"
	.align	4


	//----- nvinfo : EIATTR_REGCOUNT
	.align		4
        /*0000*/ 	.byte	0x04, 0x2f
        /*0002*/ 	.short	(.L_15 - .L_14)
	.align		4
.L_14:
        /*0004*/ 	.word	index@(_ZN7cutlass13device_kernelINS_4gemm6kernel13GemmUniversalIN4cute5tupleIJiiiiEEENS1_10collective13CollectiveMmaINS1_34MainloopSm90TmaGmmaWarpSpecializedILi2ENS5_IJNS4_1CILi2EEENSA_ILi1EEESC_EEENS1_35KernelTmaWarpSpecializedCooperativeEEENS5_IJNSA_ILi256EEENSA_ILi112EEESG_EEEaNS5_IJlSC_lEEEaSJ_NS4_8TiledMMAINS4_8MMA_AtomIJNS4_4SM904GMMA26MMA_64x16x32_S32S8S8_SS_TNEEEENS4_6LayoutISD_NS5_IJSC_NSA_ILi0EEESR_EEEEENS5_IJNS4_10UnderscoreESU_SU_EEEEENS4_13SM90_TMA_LOADENS4_14ComposedLayoutINS4_7SwizzleILi3ELi4ELi3EEENS4_18smem_ptr_flag_bitsILi8EEENSQ_INS5_IJNSA_ILi8EEENSA_ILi128EEEEEENS5_IJS14_SC_EEEEEEEvNS4_8identityENS4_23SM90_TMA_LOAD_MULTICASTES18_vS19_EENS_8epilogue10collective6detail29Sm90TmaWarpSpecializedAdapterINS1D_15DefaultEpilogueIaSJ_SJ_NS1C_6thread17LinearCombinationIaLi1EiiLNS1H_9ScaleType4KindE0ELNS_15FloatRoundStyleE2EaEENS1_15EpilogueDefaultEEEEEvvEEEEvNT_6ParamsE)
        /*0008*/ 	.word	0x000000a8


	//----- nvinfo : EIATTR_FRAME_SIZE
	.align		4
.L_15:
        /*000c*/ 	.byte	0x04, 0x11
        /*000e*/ 	.short	(.L_17 - .L_16)
	.align		4
.L_16:
        /*0010*/ 	.word	index@(_ZN7cutlass13device_kernelINS_4gemm6kernel13GemmUniversalIN4cute5tupleIJiiiiEEENS1_10collective13CollectiveMmaINS1_34MainloopSm90TmaGmmaWarpSpecializedILi2ENS5_IJNS4_1CILi2EEENSA_ILi1EEESC_EEENS1_35KernelTmaWarpSpecializedCooperativeEEENS5_IJNSA_ILi256EEENSA_ILi112EEESG_EEEaNS5_IJlSC_lEEEaSJ_NS4_8TiledMMAINS4_8MMA_AtomIJNS4_4SM904GMMA26MMA_64x16x32_S32S8S8_SS_TNEEEENS4_6LayoutISD_NS5_IJSC_NSA_ILi0EEESR_EEEEENS5_IJNS4_10UnderscoreESU_SU_EEEEENS4_13SM90_TMA_LOADENS4_14ComposedLayoutINS4_7SwizzleILi3ELi4ELi3EEENS4_18smem_ptr_flag_bitsILi8EEENSQ_INS5_IJNSA_ILi8EEENSA_ILi128EEEEEENS5_IJS14_SC_EEEEEEEvNS4_8identityENS4_23SM90_TMA_LOAD_MULTICASTES18_vS19_EENS_8epilogue10collective6detail29Sm90TmaWarpSpecializedAdapterINS1D_15DefaultEpilogueIaSJ_SJ_NS1C_6thread17LinearCombinationIaLi1EiiLNS1H_9ScaleType4KindE0ELNS_15FloatRoundStyleE2EaEENS1_15EpilogueDefaultEEEEEvvEEEEvNT_6ParamsE)
        /*0014*/ 	.word	0x00000000


	//----- nvinfo : EIATTR_MIN_STACK_SIZE
	.align		4
.L_17:
        /*0018*/ 	.byte	0x04, 0x12
        /*001a*/ 	.short	(.L_19 - .L_18)
	.align		4
.L_18:
        /*001c*/ 	.word	index@(_ZN7cutlass13device_kernelINS_4gemm6kernel13GemmUniversalIN4cute5tupleIJiiiiEEENS1_10collective13CollectiveMmaINS1_34MainloopSm90TmaGmmaWarpSpecializedILi2ENS5_IJNS4_1CILi2EEENSA_ILi1EEESC_EEENS1_35KernelTmaWarpSpecializedCooperativeEEENS5_IJNSA_ILi256EEENSA_ILi112EEESG_EEEaNS5_IJlSC_lEEEaSJ_NS4_8TiledMMAINS4_8MMA_AtomIJNS4_4SM904GMMA26MMA_64x16x32_S32S8S8_SS_TNEEEENS4_6LayoutISD_NS5_IJSC_NSA_ILi0EEESR_EEEEENS5_IJNS4_10UnderscoreESU_SU_EEEEENS4_13SM90_TMA_LOADENS4_14ComposedLayoutINS4_7SwizzleILi3ELi4ELi3EEENS4_18smem_ptr_flag_bitsILi8EEENSQ_INS5_IJNSA_ILi8EEENSA_ILi128EEEEEENS5_IJS14_SC_EEEEEEEvNS4_8identityENS4_23SM90_TMA_LOAD_MULTICASTES18_vS19_EENS_8epilogue10collective6detail29Sm90TmaWarpSpecializedAdapterINS1D_15DefaultEpilogueIaSJ_SJ_NS1C_6thread17LinearCombinationIaLi1EiiLNS1H_9ScaleType4KindE0ELNS_15FloatRoundStyleE2EaEENS1_15EpilogueDefaultEEEEEvvEEEEvNT_6ParamsE)
        /*0020*/ 	.word	0x00000000
.L_19:


//--------------------- .nv.compat                --------------------------
	.section	.nv.compat,"",@"SHT_CUDA_COMPAT_INFO"
	.align	4
        /*0000*/ 	.byte	0x02, 0x09, 0x01, 0x00, 0x02, 0x02, 0x04, 0x00, 0x02, 0x05, 0x05, 0x00, 0x03, 0x07, 0x01, 0x01
        /*0010*/ 	.byte	0x02, 0x03, 0x01, 0x00, 0x02, 0x06, 0x01, 0x00, 0x04, 0x0b, 0x08, 0x00, 0x00, 0x00, 0x00, 0x00
        /*0020*/ 	.byte	0x00, 0x00, 0x00, 0x00


//--------------------- .nv.info._ZN7cutlass13device_kernelINS_4gemm6kernel13GemmUniversalIN4cute5tupleIJiiiiEEENS1_10collective13CollectiveMmaINS1_34MainloopSm90TmaGmmaWarpSpecializedILi2ENS5_IJNS4_1CILi2EEENSA_ILi1EEESC_EEENS1_35KernelTmaWarpSpecializedCooperativeEEENS5_IJNSA_ILi256EEENSA_ILi112EEESG_EEEaNS5_IJlSC_lEEEaSJ_NS4_8TiledMMAINS4_8MMA_AtomIJNS4_4SM904GMMA26MMA_64x16x32_S32S8S8_SS_TNEEEENS4_6LayoutISD_NS5_IJSC_NSA_ILi0EEESR_EEEEENS5_IJNS4_10UnderscoreESU_SU_EEEEENS4_13SM90_TMA_LOADENS4_14ComposedLayoutINS4_7SwizzleILi3ELi4ELi3EEENS4_18smem_ptr_flag_bitsILi8EEENSQ_INS5_IJNSA_ILi8EEENSA_ILi128EEEEEENS5_IJS14_SC_EEEEEEEvNS4_8identityENS4_23SM90_TMA_LOAD_MULTICASTES18_vS19_EENS_8epilogue10collective6detail29Sm90TmaWarpSpecializedAdapterINS1D_15DefaultEpilogueIaSJ_SJ_NS1C_6thread17LinearCombinationIaLi1EiiLNS1H_9ScaleType4KindE0ELNS_15FloatRoundStyleE2EaEENS1_15EpilogueDefaultEEEEEvvEEEEvNT_6ParamsE --------------------------
	.section	.nv.info._ZN7cutlass13device_kernelINS_4gemm6kernel13GemmUniversalIN4cute5tupleIJiiiiEEENS1_10collective13CollectiveMmaINS1_34MainloopSm90TmaGmmaWarpSpecializedILi2ENS5_IJNS4_1CILi2EEENSA_ILi1EEESC_EEENS1_35KernelTmaWarpSpecializedCooperativeEEENS5_IJNSA_ILi256EEENSA_ILi112EEESG_EEEaNS5_IJlSC_lEEEaSJ_NS4_8TiledMMAINS4_8MMA_AtomIJNS4_4SM904GMMA26MMA_64x16x32_S32S8S8_SS_TNEEEENS4_6LayoutISD_NS5_IJSC_NSA_ILi0EEESR_EEEEENS5_IJNS4_10UnderscoreESU_SU_EEEEENS4_13SM90_TMA_LOADENS4_14ComposedLayoutINS4_7SwizzleILi3ELi4ELi3EEENS4_18smem_ptr_flag_bitsILi8EEENSQ_INS5_IJNSA_ILi8EEENSA_ILi128EEEEEENS5_IJS14_SC_EEEEEEEvNS4_8identityENS4_23SM90_TMA_LOAD_MULTICASTES18_vS19_EENS_8epilogue10collective6detail29Sm90TmaWarpSpecializedAdapterINS1D_15DefaultEpilogueIaSJ_SJ_NS1C_6thread17LinearCombinationIaLi1EiiLNS1H_9ScaleType4KindE0ELNS_15FloatRoundStyleE2EaEENS1_15EpilogueDefaultEEEEEvvEEEEvNT_6ParamsE,"",@"SHT_CUDA_INFO"
	.sectionflags	@""
	.align	4


	//----- nvinfo : EIATTR_CUDA_API_VERSION
	.align		4
        /*0000*/ 	.byte	0x04, 0x37
        /*0002*/ 	.short	(.L_21 - .L_20)
.L_20:
        /*0004*/ 	.word	0x00000082


	//----- nvinfo : EIATTR_KPARAM_INFO
	.align		4
.L_21:
        /*0008*/ 	.byte	0x04, 0x17
        /*000a*/ 	.short	(.L_23 - .L_22)
.L_22:
        /*000c*/ 	.word	0x00000000
        /*0010*/ 	.short	0x0000
        /*0012*/ 	.short	0x0070
        /*0014*/ 	.byte	0x00, 0xf0, 0x01, 0x10


	//----- nvinfo : EIATTR_SPARSE_MMA_MASK
	.align		4
.L_23:
        /*0018*/ 	.byte	0x03, 0x50
        /*001a*/ 	.short	0x0000


	//----- nvinfo : EIATTR_MAXREG_COUNT
	.align		4
        /*001c*/ 	.byte	0x03, 0x1b
        /*001e*/ 	.short	0x00a8


	//----- nvinfo : EIATTR_NUM_BARRIERS
	.align		4
        /*0020*/ 	.byte	0x02, 0x4c
        /*0022*/ 	.byte	0x01
	.zero		1


	//----- nvinfo : EIATTR_EXTERNS
	.align		4
        /*0024*/ 	.byte	0x04, 0x0f
        /*0026*/ 	.short	(.L_25 - .L_24)


	//   ....[0]....
	.align		4
.L_24:
        /*0028*/ 	.word	index@(__assertfail)


	//----- nvinfo : EIATTR_MERCURY_ISA_VERSION
	.align		4
.L_25:
        /*002c*/ 	.byte	0x03, 0x5f
        /*002e*/ 	.short	0x0101


	//----- nvinfo : EIATTR_INT_WARP_WIDE_INSTR_OFFSETS
	.align		4
        /*0030*/ 	.byte	0x04, 0x31
        /*0032*/ 	.short	(.L_27 - .L_26)


	//   ....[0]....
.L_26:
        /*0034*/ 	.word	0x00000440


	//   ....[1]....
        /*0038*/ 	.word	0x00000470


	//   ....[2]....
        /*003c*/ 	.word	0x00000630


	//   ....[3]....
        /*0040*/ 	.word	0x00006fd0


	//----- nvinfo : EIATTR_COOP_GROUP_MASK_REGIDS
	.align		4
.L_27:
        /*0044*/ 	.byte	0x04, 0x29
        /*0046*/ 	.short	(.L_29 - .L_28)


	//   ....[0]....
.L_28:
        /*0048*/ 	.word	0xffffffff


	//   ....[1]....
        /*004c*/ 	.word	0xffffffff


	//   ....[2]....
        /*0050*/ 	.word	0xffffffff


	//   ....[3]....
        /*0054*/ 	.word	0xffffffff


	//   ....[4]....
        /*0058*/ 	.word	0xffffffff


	//   ....[5]....
        /*005c*/ 	.word	0xffffffff


	//----- nvinfo : EIATTR_COOP_GROUP_INSTR_OFFSETS
	.align		4
.L_29:
        /*0060*/ 	.byte	0x04, 0x28
        /*0062*/ 	.short	(.L_31 - .L_30)


	//   ....[0]....
.L_30:
        /*0064*/ 	.word	0x00000060


	//   ....[1]....
        /*0068*/ 	.word	0x00000070


	//   ....[2]....
        /*006c*/ 	.word	0x00000130


	//   ....[3]....
        /*0070*/ 	.word	0x00000290


	//   ....[4]....
        /*0074*/ 	.word	0x000007b0


	//   ....[5]....
        /*0078*/ 	.word	0x000011e0


	//----- nvinfo : EIATTR_REG_RECONFIG
	.align		4
.L_31:
        /*007c*/ 	.byte	0x01, 0x54
	.zero		2


	//----- nvinfo : EIATTR_SYSCALL_OFFSETS
	.align		4
        /*0080*/ 	.byte	0x04, 0x46
        /*0082*/ 	.short	(.L_33 - .L_32)


	//   ....[0]....
.L_32:
        /*0084*/ 	.word	0x000013b0


	//----- nvinfo : EIATTR_MBARRIER_INSTR_OFFSETS
	.align		4
.L_33:
        /*0088*/ 	.byte	0x04, 0x39
        /*008a*/ 	.short	(.L_35 - .L_34)


	//   ....[0]....
.L_34:
        /*008c*/ 	.word	0x00000230
        /*0090*/ 	.word	0x000000ff
        /*0094*/ 	.word	0x00000000
        /*0098*/ 	.short	0x0100
        /*009a*/ 	.byte	0x08
	.zero		1


	//   ....[1]....
        /*009c*/ 	.word	0x00000240
        /*00a0*/ 	.word	0x000000ff
        /*00a4*/ 	.word	0x00000010
        /*00a8*/ 	.short	0x0100
        /*00aa*/ 	.byte	0x08
	.zero		1


	//   ....[2]....
        /*00ac*/ 	.word	0x00000250
        /*00b0*/ 	.word	0x000000ff
        /*00b4*/ 	.word	0x00000008
        /*00b8*/ 	.short	0x0100
        /*00ba*/ 	.byte	0x08
	.zero		1


	//   ....[3]....
        /*00bc*/ 	.word	0x00000260
        /*00c0*/ 	.word	0x000000ff
        /*00c4*/ 	.word	0x00000018
        /*00c8*/ 	.short	0x0100
        /*00ca*/ 	.byte	0x08
	.zero		1


	//   ....[4]....
        /*00cc*/ 	.word	0x000006b0
        /*00d0*/ 	.word	0x000000ff
        /*00d4*/ 	.word	0x00000030
        /*00d8*/ 	.short	0x0100
        /*00da*/ 	.byte	0x06
	.zero		1


	//   ....[5]....
        /*00dc*/ 	.word	0x00000740
        /*00e0*/ 	.word	0x000000ff
        /*00e4*/ 	.word	0x00000038
        /*00e8*/ 	.short	0x0100
        /*00ea*/ 	.byte	0x06
	.zero		1


	//   ....[6]....
        /*00ec*/ 	.word	0x00001480
        /*00f0*/ 	.word	0x00000003
        /*00f4*/ 	.word	0x00000000
        /*00f8*/ 	.short	0x010a
        /*00fa*/ 	.byte	0x3f
	.zero		1


	//   ....[7]....
        /*00fc*/ 	.word	0x000014c0
        /*0100*/ 	.word	0x00000003
        /*0104*/ 	.word	0x00000000
        /*0108*/ 	.short	0x010a
        /*010a*/ 	.byte	0x3f
	.zero		1


	//   ....[8]....
        /*010c*/ 	.word	0x000041e0
        /*0110*/ 	.word	0x00000005
        /*0114*/ 	.word	0x00000000
        /*0118*/ 	.short	0x010a
        /*011a*/ 	.byte	0x3f
	.zero		1


	//   ....[9]....
        /*011c*/ 	.word	0x00004220
        /*0120*/ 	.word	0x00000005
        /*0124*/ 	.word	0x00000000
        /*0128*/ 	.short	0x010a
        /*012a*/ 	.byte	0x3f
	.zero		1


	//   ....[10]....
        /*012c*/ 	.word	0x00006e70
        /*0130*/ 	.word	0x00000004
        /*0134*/ 	.word	0x00000000
        /*0138*/ 	.short	0x0101
        /*013a*/ 	.byte	0x3f
	.zero		1


	//   ....[11]....
        /*013c*/ 	.word	0x00007050
        /*0140*/ 	.word	0x00000000
        /*0144*/ 	.word	0x00000000
        /*0148*/ 	.short	0x0101
        /*014a*/ 	.byte	0x3f
	.zero		1


	//   ....[12]....
        /*014c*/ 	.word	0x0000dab0
        /*0150*/ 	.word	0x00000014
        /*0154*/ 	.word	0x00000010
        /*0158*/ 	.short	0x010a
        /*015a*/ 	.byte	0x3f
	.zero		1


	//   ....[13]....
        /*015c*/ 	.word	0x0000df30
        /*0160*/ 	.word	0x00000005
        /*0164*/ 	.word	0x00000038
        /*0168*/ 	.short	0x0101
        /*016a*/ 	.byte	0x3f
	.zero		1


	//   ....[14]....
        /*016c*/ 	.word	0x0000e650
        /*0170*/ 	.word	0x00000007
        /*0174*/ 	.word	0x00000000
        /*0178*/ 	.short	0x010a
        /*017a*/ 	.byte	0x3f
	.zero		1


	//   ....[15]....
        /*017c*/ 	.word	0x0000e6d0
        /*0180*/ 	.word	0x00000003
        /*0184*/ 	.word	0x00000000
        /*0188*/ 	.short	0x010a
        /*018a*/ 	.byte	0x3f
	.zero		1


	//   ....[16]....
        /*018c*/ 	.word	0x0000e730
        /*0190*/ 	.word	0x00000003
        /*0194*/ 	.word	0x00000000
        /*0198*/ 	.short	0x010a
        /*019a*/ 	.byte	0x3f
	.zero		1


	//   ....[17]....
        /*019c*/ 	.word	0x0000e780
        /*01a0*/ 	.word	0x00000005
        /*01a4*/ 	.word	0x00000000
        /*01a8*/ 	.short	0x010a
        /*01aa*/ 	.byte	0x3f
	.zero		1


	//   ....[18]....
        /*01ac*/ 	.word	0x0000e850
        /*01b0*/ 	.word	0x00000014
        /*01b4*/ 	.word	0x00000010
        /*01b8*/ 	.short	0x010a
        /*01ba*/ 	.byte	0x3f
	.zero		1


	//   ....[19]....
        /*01bc*/ 	.word	0x0000e920
        /*01c0*/ 	.word	0x00000007
        /*01c4*/ 	.word	0x00000000
        /*01c8*/ 	.short	0x010a
        /*01ca*/ 	.byte	0x3f
	.zero		1


	//----- nvinfo : EIATTR_NUM_MBARRIERS
	.align		4
.L_35:
        /*01cc*/ 	.byte	0x03, 0x38
        /*01ce*/ 	.short	0x0006


	//----- nvinfo : EIATTR_EXIT_INSTR_OFFSETS
	.align		4
        /*01d0*/ 	.byte	0x04, 0x1c
        /*01d2*/ 	.short	(.L_37 - .L_36)


	//   ....[0]....
.L_36:
        /*01d4*/ 	.word	0x00000910


	//   ....[1]....
        /*01d8*/ 	.word	0x00001120


	//   ....[2]....
        /*01dc*/ 	.word	0x0000d1c0


	//   ....[3]....
        /*01e0*/ 	.word	0x0000d720


	//   ....[4]....
        /*01e4*/ 	.word	0x0000e720


	//----- nvinfo : EIATTR_MAX_THREADS
	.align		4
.L_37:
        /*01e8*/ 	.byte	0x04, 0x05
        /*01ea*/ 	.short	(.L_39 - .L_38)
.L_38:
        /*01ec*/ 	.word	0x00000180
        /*01f0*/ 	.word	0x00000001
        /*01f4*/ 	.word	0x00000001


	//----- nvinfo : EIATTR_CRS_STACK_SIZE
	.align		4
.L_39:
        /*01f8*/ 	.byte	0x04, 0x1e
        /*01fa*/ 	.short	(.L_41 - .L_40)
.L_40:
        /*01fc*/ 	.word	0x00000000


	//----- nvinfo : EIATTR_CBANK_PARAM_SIZE
	.align		4
.L_41:
        /*0200*/ 	.byte	0x03, 0x19
        /*0202*/ 	.short	0x0470


	//----- nvinfo : EIATTR_PARAM_CBANK
	.align		4
        /*0204*/ 	.byte	0x04, 0x0a
        /*0206*/ 	.short	(.L_43 - .L_42)
	.align		4
.L_42:
        /*0208*/ 	.word	index@(.nv.constant0._ZN7cutlass13device_kernelINS_4gemm6kernel13GemmUniversalIN4cute5tupleIJiiiiEEENS1_10collective13CollectiveMmaINS1_34MainloopSm90TmaGmmaWarpSpecializedILi2ENS5_IJNS4_1CILi2EEENSA_ILi1EEESC_EEENS1_35KernelTmaWarpSpecializedCooperativeEEENS5_IJNSA_ILi256EEENSA_ILi112EEESG_EEEaNS5_IJlSC_lEEEaSJ_NS4_8TiledMMAINS4_8MMA_AtomIJNS4_4SM904GMMA26MMA_64x16x32_S32S8S8_SS_TNEEEENS4_6LayoutISD_NS5_IJSC_NSA_ILi0EEESR_EEEEENS5_IJNS4_10UnderscoreESU_SU_EEEEENS4_13SM90_TMA_LOADENS4_14ComposedLayoutINS4_7SwizzleILi3ELi4ELi3EEENS4_18smem_ptr_flag_bitsILi8EEENSQ_INS5_IJNSA_ILi8EEENSA_ILi128EEEEEENS5_IJS14_SC_EEEEEEEvNS4_8identityENS4_23SM90_TMA_LOAD_MULTICASTES18_vS19_EENS_8epilogue10collective6detail29Sm90TmaWarpSpecializedAdapterINS1D_15DefaultEpilogueIaSJ_SJ_NS1C_6thread17LinearCombinationIaLi1EiiLNS1H_9ScaleType4KindE0ELNS_15FloatRoundStyleE2EaEENS1_15EpilogueDefaultEEEEEvvEEEEvNT_6ParamsE)
        /*020c*/ 	.short	0x0210
        /*020e*/ 	.short	0x0470


	//----- nvinfo : EIATTR_SW_WAR
	.align		4
.L_43:
        /*0210*/ 	.byte	0x04, 0x36
        /*0212*/ 	.short	(.L_45 - .L_44)
.L_44:
        /*0214*/ 	.word	0x00000008
.L_45:


//--------------------- .nv.callgraph             --------------------------
	.section	.nv.callgraph,"",@"SHT_CUDA_CALLGRAPH"
	.align	4
	.sectionentsize	8
	.align		4
        /*0000*/ 	.word	0x00000000
	.align		4
        /*0004*/ 	.word	0xffffffff
	.align		4
        /*0008*/ 	.word	index@(_ZN7cutlass13device_kernelINS_4gemm6kernel13GemmUniversalIN4cute5tupleIJiiiiEEENS1_10collective13CollectiveMmaINS1_34MainloopSm90TmaGmmaWarpSpecializedILi2ENS5_IJNS4_1CILi2EEENSA_ILi1EEESC_EEENS1_35KernelTmaWarpSpecializedCooperativeEEENS5_IJNSA_ILi256EEENSA_ILi112EEESG_EEEaNS5_IJlSC_lEEEaSJ_NS4_8TiledMMAINS4_8MMA_AtomIJNS4_4SM904GMMA26MMA_64x16x32_S32S8S8_SS_TNEEEENS4_6LayoutISD_NS5_IJSC_NSA_ILi0EEESR_EEEEENS5_IJNS4_10UnderscoreESU_SU_EEEEENS4_13SM90_TMA_LOADENS4_14ComposedLayoutINS4_7SwizzleILi3ELi4ELi3EEENS4_18smem_ptr_flag_bitsILi8EEENSQ_INS5_IJNSA_ILi8EEENSA_ILi128EEEEEENS5_IJS14_SC_EEEEEEEvNS4_8identityENS4_23SM90_TMA_LOAD_MULTICASTES18_vS19_EENS_8epilogue10collective6detail29Sm90TmaWarpSpecializedAdapterINS1D_15DefaultEpilogueIaSJ_SJ_NS1C_6thread17LinearCombinationIaLi1EiiLNS1H_9ScaleType4KindE0ELNS_15FloatRoundStyleE2EaEENS1_15EpilogueDefaultEEEEEvvEEEEvNT_6ParamsE)
	.align		4
        /*000c*/ 	.word	index@(__assertfail)
	.align		4
        /*0010*/ 	.word	0x00000000
	.align		4
        /*0014*/ 	.word	0xfffffffe
	.align		4
        /*0018*/ 	.word	0x00000000
	.align		4
        /*001c*/ 	.word	0xfffffffd
	.align		4
        /*0020*/ 	.word	0x00000000
	.align		4
        /*0024*/ 	.word	0xfffffffc


//--------------------- .nv.constant4             --------------------------
	.section	.nv.constant4,"a",@progbits
	.align	8
	.align		8
.nv.constant4:
        /*0000*/ 	.dword	__assertfail
	.align		8
        /*0008*/ 	.dword	__unnamed_1
	.align		8
        /*0010*/ 	.dword	_ZN40_INTERNAL_ef29d6f4_4_k_cu_8f95bf07_176524cuda3std3__45__cpo5beginE
	.align		8
        /*0018*/ 	.dword	_ZN40_INTERNAL_ef29d6f4_4_k_cu_8f95bf07_176524cuda3std3__45__cpo3endE
	.align		8
        /*0020*/ 	.dword	_ZN40_INTERNAL_ef29d6f4_4_k_cu_8f95bf07_176524cuda3std3__45__cpo6cbeginE
	.align		8
        /*0028*/ 	.dword	_ZN40_INTERNAL_ef29d6f4_4_k_cu_8f95bf07_176524cuda3std3__45__cpo4cendE
	.align		8
        /*0030*/ 	.dword	_ZN40_INTERNAL_ef29d6f4_4_k_cu_8f95bf07_176524cuda3std3__442_GLOBAL__N__ef29d6f4_4_k_cu_8f95bf07_176526ignoreE
	.align		8
        /*0038*/ 	.dword	_ZN40_INTERNAL_ef29d6f4_4_k_cu_8f95bf07_176524cuda3std3__419piecewise_constructE
	.align		8
        /*0040*/ 	.dword	_ZN40_INTERNAL_ef29d6f4_4_k_cu_8f95bf07_176524cuda3std3__48in_placeE
	.align		8
        /*0048*/ 	.dword	_ZN40_INTERNAL_ef29d6f4_4_k_cu_8f95bf07_176524cuda3std6ranges3__45__cpo4swapE
	.align		8
        /*0050*/ 	.dword	_ZN40_INTERNAL_ef29d6f4_4_k_cu_8f95bf07_176524cuda3std6ranges3__45__cpo9iter_moveE
	.align		8
        /*0058*/ 	.dword	_ZN40_INTERNAL_ef29d6f4_4_k_cu_8f95bf07_176524cute7productE
	.align		8
        /*0060*/ 	.dword	_ZN40_INTERNAL_ef29d6f4_4_k_cu_8f95bf07_176524cute1_E
	.align		8
        /*0068*/ 	.dword	$str$22
	.align		8
        /*0070*/ 	.dword	$str$23


//--------------------- .text._ZN7cutlass13device_kernelINS_4gemm6kernel13GemmUniversalIN4cute5tupleIJiiiiEEENS1_10collective13CollectiveMmaINS1_34MainloopSm90TmaGmmaWarpSpecializedILi2ENS5_IJNS4_1CILi2EEENSA_ILi1EEESC_EEENS1_35KernelTmaWarpSpecializedCooperativeEEENS5_IJNSA_ILi256EEENSA_ILi112EEESG_EEEaNS5_IJlSC_lEEEaSJ_NS4_8TiledMMAINS4_8MMA_AtomIJNS4_4SM904GMMA26MMA_64x16x32_S32S8S8_SS_TNEEEENS4_6LayoutISD_NS5_IJSC_NSA_ILi0EEESR_EEEEENS5_IJNS4_10UnderscoreESU_SU_EEEEENS4_13SM90_TMA_LOADENS4_14ComposedLayoutINS4_7SwizzleILi3ELi4ELi3EEENS4_18smem_ptr_flag_bitsILi8EEENSQ_INS5_IJNSA_ILi8EEENSA_ILi128EEEEEENS5_IJS14_SC_EEEEEEEvNS4_8identityENS4_23SM90_TMA_LOAD_MULTICASTES18_vS19_EENS_8epilogue10collective6detail29Sm90TmaWarpSpecializedAdapterINS1D_15DefaultEpilogueIaSJ_SJ_NS1C_6thread17LinearCombinationIaLi1EiiLNS1H_9ScaleType4KindE0ELNS_15FloatRoundStyleE2EaEENS1_15EpilogueDefaultEEEEEvvEEEEvNT_6ParamsE --------------------------
	.section	.text._ZN7cutlass13device_kernelINS_4gemm6kernel13GemmUniversalIN4cute5tupleIJiiiiEEENS1_10collective13CollectiveMmaINS1_34MainloopSm90TmaGmmaWarpSpecializedILi2ENS5_IJNS4_1CILi2EEENSA_ILi1EEESC_EEENS1_35KernelTmaWarpSpecializedCooperativeEEENS5_IJNSA_ILi256EEENSA_ILi112EEESG_EEEaNS5_IJlSC_lEEEaSJ_NS4_8TiledMMAINS4_8MMA_AtomIJNS4_4SM904GMMA26MMA_64x16x32_S32S8S8_SS_TNEEEENS4_6LayoutISD_NS5_IJSC_NSA_ILi0EEESR_EEEEENS5_IJNS4_10UnderscoreESU_SU_EEEEENS4_13SM90_TMA_LOADENS4_14ComposedLayoutINS4_7SwizzleILi3ELi4ELi3EEENS4_18smem_ptr_flag_bitsILi8EEENSQ_INS5_IJNSA_ILi8EEENSA_ILi128EEEEEENS5_IJS14_SC_EEEEEEEvNS4_8identityENS4_23SM90_TMA_LOAD_MULTICASTES18_vS19_EENS_8epilogue10collective6detail29Sm90TmaWarpSpecializedAdapterINS1D_15DefaultEpilogueIaSJ_SJ_NS1C_6thread17LinearCombinationIaLi1EiiLNS1H_9ScaleType4KindE0ELNS_15FloatRoundStyleE2EaEENS1_15EpilogueDefaultEEEEEvvEEEEvNT_6ParamsE,"ax",@progbits
	.align	128
.text._ZN7cutlass13device_kernelINS_4gemm6kernel13GemmUniversalIN4cute5tupleIJiiiiEEENS1_10collective13CollectiveMmaINS1_34MainloopSm90TmaGmmaWarpSpecializedILi2ENS5_IJNS4_1CILi2EEENSA_ILi1EEESC_EEENS1_35KernelTmaWarpSpecializedCooperativeEEENS5_IJNSA_ILi256EEENSA_ILi112EEESG_EEEaNS5_IJlSC_lEEEaSJ_NS4_8TiledMMAINS4_8MMA_AtomIJNS4_4SM904GMMA26MMA_64x16x32_S32S8S8_SS_TNEEEENS4_6LayoutISD_NS5_IJSC_NSA_ILi0EEESR_EEEEENS5_IJNS4_10UnderscoreESU_SU_EEEEENS4_13SM90_TMA_LOADENS4_14ComposedLayoutINS4_7SwizzleILi3ELi4ELi3EEENS4_18smem_ptr_flag_bitsILi8EEENSQ_INS5_IJNSA_ILi8EEENSA_ILi128EEEEEENS5_IJS14_SC_EEEEEEEvNS4_8identityENS4_23SM90_TMA_LOAD_MULTICASTES18_vS19_EENS_8epilogue10collective6detail29Sm90TmaWarpSpecializedAdapterINS1D_15DefaultEpilogueIaSJ_SJ_NS1C_6thread17LinearCombinationIaLi1EiiLNS1H_9ScaleType4KindE0ELNS_15FloatRoundStyleE2EaEENS1_15EpilogueDefaultEEEEEvvEEEEvNT_6ParamsE:
        .type           _ZN7cutlass13device_kernelINS_4gemm6kernel13GemmUniversalIN4cute5tupleIJiiiiEEENS1_10collective13CollectiveMmaINS1_34MainloopSm90TmaGmmaWarpSpecializedILi2ENS5_IJNS4_1CILi2EEENSA_ILi1EEESC_EEENS1_35KernelTmaWarpSpecializedCooperativeEEENS5_IJNSA_ILi256EEENSA_ILi112EEESG_EEEaNS5_IJlSC_lEEEaSJ_NS4_8TiledMMAINS4_8MMA_AtomIJNS4_4SM904GMMA26MMA_64x16x32_S32S8S8_SS_TNEEEENS4_6LayoutISD_NS5_IJSC_NSA_ILi0EEESR_EEEEENS5_IJNS4_10UnderscoreESU_SU_EEEEENS4_13SM90_TMA_LOADENS4_14ComposedLayoutINS4_7SwizzleILi3ELi4ELi3EEENS4_18smem_ptr_flag_bitsILi8EEENSQ_INS5_IJNSA_ILi8EEENSA_ILi128EEEEEENS5_IJS14_SC_EEEEEEEvNS4_8identityENS4_23SM90_TMA_LOAD_MULTICASTES18_vS19_EENS_8epilogue10collective6detail29Sm90TmaWarpSpecializedAdapterINS1D_15DefaultEpilogueIaSJ_SJ_NS1C_6thread17LinearCombinationIaLi1EiiLNS1H_9ScaleType4KindE0ELNS_15FloatRoundStyleE2EaEENS1_15EpilogueDefaultEEEEEvvEEEEvNT_6ParamsE,@function
        .size           _ZN7cutlass13device_kernelINS_4gemm6kernel13GemmUniversalIN4cute5tupleIJiiiiEEENS1_10collective13CollectiveMmaINS1_34MainloopSm90TmaGmmaWarpSpecializedILi2ENS5_IJNS4_1CILi2EEENSA_ILi1EEESC_EEENS1_35KernelTmaWarpSpecializedCooperativeEEENS5_IJNSA_ILi256EEENSA_ILi112EEESG_EEEaNS5_IJlSC_lEEEaSJ_NS4_8TiledMMAINS4_8MMA_AtomIJNS4_4SM904GMMA26MMA_64x16x32_S32S8S8_SS_TNEEEENS4_6LayoutISD_NS5_IJSC_NSA_ILi0EEESR_EEEEENS5_IJNS4_10UnderscoreESU_SU_EEEEENS4_13SM90_TMA_LOADENS4_14ComposedLayoutINS4_7SwizzleILi3ELi4ELi3EEENS4_18smem_ptr_flag_bitsILi8EEENSQ_INS5_IJNSA_ILi8EEENSA_ILi128EEEEEENS5_IJS14_SC_EEEEEEEvNS4_8identityENS4_23SM90_TMA_LOAD_MULTICASTES18_vS19_EENS_8epilogue10collective6detail29Sm90TmaWarpSpecializedAdapterINS1D_15DefaultEpilogueIaSJ_SJ_NS1C_6thread17LinearCombinationIaLi1EiiLNS1H_9ScaleType4KindE0ELNS_15FloatRoundStyleE2EaEENS1_15EpilogueDefaultEEEEEvvEEEEvNT_6ParamsE,(.L_x_293 - _ZN7cutlass13device_kernelINS_4gemm6kernel13GemmUniversalIN4cute5tupleIJiiiiEEENS1_10collective13CollectiveMmaINS1_34MainloopSm90TmaGmmaWarpSpecializedILi2ENS5_IJNS4_1CILi2EEENSA_ILi1EEESC_EEENS1_35KernelTmaWarpSpecializedCooperativeEEENS5_IJNSA_ILi256EEENSA_ILi112EEESG_EEEaNS5_IJlSC_lEEEaSJ_NS4_8TiledMMAINS4_8MMA_AtomIJNS4_4SM904GMMA26MMA_64x16x32_S32S8S8_SS_TNEEEENS4_6LayoutISD_NS5_IJSC_NSA_ILi0EEESR_EEEEENS5_IJNS4_10UnderscoreESU_SU_EEEEENS4_13SM90_TMA_LOADENS4_14ComposedLayoutINS4_7SwizzleILi3ELi4ELi3EEENS4_18smem_ptr_flag_bitsILi8EEENSQ_INS5_IJNSA_ILi8EEENSA_ILi128EEEEEENS5_IJS14_SC_EEEEEEEvNS4_8identityENS4_23SM90_TMA_LOAD_MULTICASTES18_vS19_EENS_8epilogue10collective6detail29Sm90TmaWarpSpecializedAdapterINS1D_15DefaultEpilogueIaSJ_SJ_NS1C_6thread17LinearCombinationIaLi1EiiLNS1H_9ScaleType4KindE0ELNS_15FloatRoundStyleE2EaEENS1_15EpilogueDefaultEEEEEvvEEEEvNT_6ParamsE)
        .other          _ZN7cutlass13device_kernelINS_4gemm6kernel13GemmUniversalIN4cute5tupleIJiiiiEEENS1_10collective13CollectiveMmaINS1_34MainloopSm90TmaGmmaWarpSpecializedILi2ENS5_IJNS4_1CILi2EEENSA_ILi1EEESC_EEENS1_35KernelTmaWarpSpecializedCooperativeEEENS5_IJNSA_ILi256EEENSA_ILi112EEESG_EEEaNS5_IJlSC_lEEEaSJ_NS4_8TiledMMAINS4_8MMA_AtomIJNS4_4SM904GMMA26MMA_64x16x32_S32S8S8_SS_TNEEEENS4_6LayoutISD_NS5_IJSC_NSA_ILi0EEESR_EEEEENS5_IJNS4_10UnderscoreESU_SU_EEEEENS4_13SM90_TMA_LOADENS4_14ComposedLayoutINS4_7SwizzleILi3ELi4ELi3EEENS4_18smem_ptr_flag_bitsILi8EEENSQ_INS5_IJNSA_ILi8EEENSA_ILi128EEEEEENS5_IJS14_SC_EEEEEEEvNS4_8identityENS4_23SM90_TMA_LOAD_MULTICASTES18_vS19_EENS_8epilogue10collective6detail29Sm90TmaWarpSpecializedAdapterINS1D_15DefaultEpilogueIaSJ_SJ_NS1C_6thread17LinearCombinationIaLi1EiiLNS1H_9ScaleType4KindE0ELNS_15FloatRoundStyleE2EaEENS1_15EpilogueDefaultEEEEEvvEEEEvNT_6ParamsE,@"STO_CUDA_ENTRY STV_DEFAULT"
_ZN7cutlass13device_kernelINS_4gemm6kernel13GemmUniversalIN4cute5tupleIJiiiiEEENS1_10collective13CollectiveMmaINS1_34MainloopSm90TmaGmmaWarpSpecializedILi2ENS5_IJNS4_1CILi2EEENSA_ILi1EEESC_EEENS1_35KernelTmaWarpSpecializedCooperativeEEENS5_IJNSA_ILi256EEENSA_ILi112EEESG_EEEaNS5_IJlSC_lEEEaSJ_NS4_8TiledMMAINS4_8MMA_AtomIJNS4_4SM904GMMA26MMA_64x16x32_S32S8S8_SS_TNEEEENS4_6LayoutISD_NS5_IJSC_NSA_ILi0EEESR_EEEEENS5_IJNS4_10UnderscoreESU_SU_EEEEENS4_13SM90_TMA_LOADENS4_14ComposedLayoutINS4_7SwizzleILi3ELi4ELi3EEENS4_18smem_ptr_flag_bitsILi8EEENSQ_INS5_IJNSA_ILi8EEENSA_ILi128EEEEEENS5_IJS14_SC_EEEEEEEvNS4_8identityENS4_23SM90_TMA_LOAD_MULTICASTES18_vS19_EENS_8epilogue10collective6detail29Sm90TmaWarpSpecializedAdapterINS1D_15DefaultEpilogueIaSJ_SJ_NS1C_6thread17LinearCombinationIaLi1EiiLNS1H_9ScaleType4KindE0ELNS_15FloatRoundStyleE2EaEENS1_15EpilogueDefaultEEEEEvvEEEEvNT_6ParamsE:
[----:B------:R-:W0:Y:S01]  /*0000*/  LDC R1, c[0x0][0x28] ;  /* 0x00000a00ff017b82 */ /* 0x000e220000000800 */
[----:B------:R-:W1:Y:S01]  /*0010*/  S2R R18, SR_TID.X ;  /* 0x0000000000127919 */ /* 0x000e620000002100 */
[----:B------:R-:W-:Y:S01]  /*0020*/  ELECT P0, URZ, PT ;  /* 0x00000000003f782f */ /* 0x000fe20003800000 */
[----:B------:R-:W-:Y:S01]  /*0030*/  BSSY B0, `(.L_x_0) ;  /* 0x000000f000007945 */ /* 0x000fe20003800000 */
[--C-:B-1----:R-:W-:Y:S02]  /*0040*/  SHF.R.U32.HI R0, RZ, 0x5, R18.reuse ;  /* 0x00000005ff007819 */ /* 0x102fe40000011612 */
[----:B------:R-:W-:-:S03]  /*0050*/  SHF.R.U32.HI R3, RZ, 0x7, R18 ;  /* 0x00000007ff037819 */ /* 0x000fc60000011612 */
[----:B------:R-:W1:Y:S04]  /*0060*/  SHFL.IDX PT, R2, R0, RZ, 0x1f ;  /* 0x00001fff00027589 */ /* 0x000e6800000e0000 */
[----:B------:R2:W3:Y:S01]  /*0070*/  SHFL.IDX PT, R5, R3, RZ, 0x1f ;  /* 0x00001fff03057589 */ /* 0x0004e200000e0000 */
[----:B-1----:R-:W-:-:S13]  /*0080*/  ISETP.NE.OR P0, PT, R2, RZ, !P0 ;  /* 0x000000ff0200720c */ /* 0x002fda0004705670 */
[----:B0-23--:R-:W-:Y:S05]  /*0090*/  @P0 BRA `(.L_x_1) ;  /* 0x0000000000200947 */ /* 0x00dfea0003800000 */
[----:B------:R-:W-:Y:S02]  /*00a0*/  ULDC.64 UR4, c[0x0][0x198] ;  /* 0x0000660000047ab9 */ /* 0x000fe40000000a00 */
[----:B------:R-:W-:Y:S02]  /*00b0*/  UIADD3 UR6, UP0, UR4, 0xf0, URZ ;  /* 0x000000f004067890 */ /* 0x000fe4000ff1e03f */
[----:B------:R-:W-:Y:S02]  /*00c0*/  UIADD3 UR4, UP1, UR4, 0x1f0, URZ ;  /* 0x000001f004047890 */ /* 0x000fe4000ff3e03f */
[----:B------:R-:W-:Y:S02]  /*00d0*/  UIADD3.X UR7, URZ, UR5, URZ, UP0, !UPT ;  /* 0x000000053f077290 */ /* 0x000fe400087fe43f */
[----:B------:R-:W-:-:S07]  /*00e0*/  UIADD3.X UR5, URZ, UR5, URZ, UP1, !UPT ;  /* 0x000000053f057290 */ /* 0x000fce0008ffe43f */
[----:B------:R0:W-:Y:S02]  /*00f0*/  UTMACCTL.PF [UR6] ;  /* 0x00000000060079b9 */ /* 0x0001e40008040000 */
[----:B------:R0:W-:Y:S02]  /*0100*/  UTMACCTL.PF [UR4] ;  /* 0x00000000040079b9 */ /* 0x0001e40008040000 */
[----:B0-----:R-:W-:Y:S01]  /*0110*/  NOP ;  /* 0x0000000000007918 */ /* 0x001fe20000000000 */
.L_x_1:
[----:B------:R-:W-:Y:S05]  /*0120*/  BSYNC B0 ;  /* 0x0000000000007941 */ /* 0x000fea0003800000 */
.L_x_0:
[----:B------:R-:W0:Y:S02]  /*0130*/  SHFL.IDX PT, R3, R0, RZ, 0x1f ;  /* 0x00001fff00037589 */ /* 0x000e2400000e0000 */
[----:B0-----:R-:W-:-:S13]  /*0140*/  ISETP.NE.AND P0, PT, R3, RZ, PT ;  /* 0x000000ff0300720c */ /* 0x001fda0003f05270 */
[----:B------:R-:W-:Y:S05]  /*0150*/  @P0 BRA `(.L_x_2) ;  /* 0x0000000000480947 */ /* 0x000fea0003800000 */
[----:B------:R-:W0:Y:S01]  /*0160*/  S2UR UR8, SR_CgaCtaId ;  /* 0x00000000000879c3 */ /* 0x000e220000008800 */
[----:B------:R-:W-:Y:S01]  /*0170*/  UMOV UR4, 0x400 ;  /* 0x0000040000047882 */ /* 0x000fe20000000000 */
[----:B------:R-:W-:Y:S01]  /*0180*/  UMOV UR5, 0x1 ;  /* 0x0000000100057882 */ /* 0x000fe20000000000 */
[----:B------:R-:W-:Y:S01]  /*0190*/  UMOV UR6, 0x4 ;  /* 0x0000000400067882 */ /* 0x000fe20000000000 */
[----:B------:R-:W-:Y:S01]  /*01a0*/  ELECT P0, URZ, PT ;  /* 0x00000000003f782f */ /* 0x000fe20003800000 */
[----:B------:R-:W-:-:S04]  /*01b0*/  UIADD3 UR6, -UR6, 0x100000, URZ ;  /* 0x0010000006067890 */ /* 0x000fc8000fffe13f */
[----:B------:R-:W-:Y:S02]  /*01c0*/  USHF.L.U32 UR7, UR6, 0xb, URZ ;  /* 0x0000000b06077899 */ /* 0x000fe4000800063f */
[----:B------:R-:W-:Y:S02]  /*01d0*/  USHF.L.U32 UR6, UR6, 0x1, URZ ;  /* 0x0000000106067899 */ /* 0x000fe4000800063f */
[----:B0-----:R-:W-:Y:S02]  /*01e0*/  ULEA UR8, UR8, UR4, 0x18 ;  /* 0x0000000408087291 */ /* 0x001fe4000f8ec03f */
[----:B------:R-:W-:-:S04]  /*01f0*/  UIADD3 UR4, -UR5, 0x100000, URZ ;  /* 0x0010000005047890 */ /* 0x000fc8000fffe13f */
[----:B------:R-:W-:Y:S02]  /*0200*/  USHF.L.U32 UR5, UR4, 0xb, URZ ;  /* 0x0000000b04057899 */ /* 0x000fe4000800063f */
[----:B------:R-:W-:Y:S01]  /*0210*/  USHF.L.U32 UR4, UR4, 0x1, URZ ;  /* 0x0000000104047899 */ /* 0x000fe2000800063f */
[----:B------:R-:W0:Y:S11]  /*0220*/  FENCE.VIEW.ASYNC.S ;  /* 0x00000000000073c6 */ /* 0x000e360000000000 */
[----:B0-----:R0:W1:Y:S01]  /*0230*/  SYNCS.EXCH.64 URZ, [UR8], UR4 ;  /* 0x00000004083f75b2 */ /* 0x0010620008000100 */
[----:B------:R0:W2:Y:S01]  /*0240*/  SYNCS.EXCH.64 URZ, [UR8+0x10], UR6 ;  /* 0x00001006083f75b2 */ /* 0x0000a20008000100 */
[----:B------:R0:W3:Y:S01]  /*0250*/  SYNCS.EXCH.64 URZ, [UR8+0x8], UR4 ;  /* 0x00000804083f75b2 */ /* 0x0000e20008000100 */
[----:B------:R0:W4:Y:S01]  /*0260*/  SYNCS.EXCH.64 URZ, [UR8+0x18], UR6 ;  /* 0x00001806083f75b2 */ /* 0x0001220008000100 */
[----:B------:R-:W-:Y:S01]  /*0270*/  NOP ;  /* 0x0000000000007918 */ /* 0x000fe20000000000 */
.L_x_2:
[----:B------:R-:W-:Y:S01]  /*0280*/  SHF.R.S32.HI R7, RZ, 0x1f, R18 ;  /* 0x0000001fff077819 */ /* 0x000fe20000011412 */
[----:B------:R-:W5:Y:S01]  /*0290*/  SHFL.IDX PT, R0, R0, RZ, 0x1f ;  /* 0x00001fff00007589 */ /* 0x000f6200000e0000 */
[----:B0-----:R-:W0:Y:S01]  /*02a0*/  S2UR UR8, SR_CTAID.X ;  /* 0x00000000000879c3 */ /* 0x001e220000002500 */
[----:B------:R-:W-:Y:S02]  /*02b0*/  ELECT P0, URZ, PT ;  /* 0x00000000003f782f */ /* 0x000fe40003800000 */
[----:B------:R-:W-:Y:S01]  /*02c0*/  LEA.HI R7, R7, R18, RZ, 0x7 ;  /* 0x0000001207077211 */ /* 0x000fe200078f38ff */
[----:B------:R-:W1:Y:S01]  /*02d0*/  S2R R4, SR_CTAID.Y ;  /* 0x0000000000047919 */ /* 0x000e620000002600 */
[----:B------:R-:W-:Y:S01]  /*02e0*/  SHF.R.S32.HI R8, RZ, 0x1f, R3 ;  /* 0x0000001fff087819 */ /* 0x000fe20000011403 */
[----:B------:R-:W-:Y:S01]  /*02f0*/  ULDC UR4, c[0x0][0x150] ;  /* 0x0000540000047ab9 */ /* 0x000fe20000000800 */
[----:B------:R-:W-:Y:S01]  /*0300*/  LOP3.LUT R7, R7, 0xffffff80, RZ, 0xc0, !PT ;  /* 0xffffff8007077812 */ /* 0x000fe200078ec0ff */
[----:B------:R-:W-:Y:S01]  /*0310*/  NOP ;  /* 0x0000000000007918 */ /* 0x000fe20000000000 */
[----:B------:R-:W-:Y:S01]  /*0320*/  LEA.HI R8, R8, R3, RZ, 0x2 ;  /* 0x0000000308087211 */ /* 0x000fe200078f10ff */
[----:B------:R-:W2:Y:S01]  /*0330*/  LDC R10, c[0x0][0x144] ;  /* 0x00005100ff0a7b82 */ /* 0x000ea20000000800 */
[----:B------:R-:W-:Y:S01]  /*0340*/  NOP ;  /* 0x0000000000007918 */ /* 0x000fe20000000000 */
[----:B------:R-:W-:Y:S01]  /*0350*/  IMAD.IADD R6, R18, 0x1, -R7 ;  /* 0x0000000112067824 */ /* 0x000fe200078e0a07 */
[----:B------:R-:W-:Y:S01]  /*0360*/  LOP3.LUT R8, R8, 0x3ffffffc, RZ, 0xc0, !PT ;  /* 0x3ffffffc08087812 */ /* 0x000fe200078ec0ff */
[----:B------:R-:W-:Y:S01]  /*0370*/  IMAD.MOV.U32 R22, RZ, RZ, 0x1 ;  /* 0x00000001ff167424 */ /* 0x000fe200078e00ff */
[----:B------:R-:W-:-:S02]  /*0380*/  ISETP.NE.AND P3, PT, R5, RZ, PT ;  /* 0x000000ff0500720c */ /* 0x000fc40003f65270 */
[----:B------:R-:W-:Y:S01]  /*0390*/  SHF.R.S32.HI R7, RZ, 0x1f, R6 ;  /* 0x0000001fff077819 */ /* 0x000fe20000011406 */
[----:B------:R-:W-:Y:S01]  /*03a0*/  IMAD.IADD R8, R3, 0x1, -R8 ;  /* 0x0000000103087824 */ /* 0x000fe200078e0a08 */
[----:B------:R-:W3:Y:S02]  /*03b0*/  LDC R13, c[0x0][0x140] ;  /* 0x00005000ff0d7b82 */ /* 0x000ee40000000800 */
[----:B------:R-:W-:Y:S02]  /*03c0*/  LEA.HI R7, R7, R6, RZ, 0x3 ;  /* 0x0000000607077211 */ /* 0x000fe400078f18ff */
[----:B-----5:R-:W-:Y:S02]  /*03d0*/  ISETP.NE.OR P0, PT, R0, RZ, !P0 ;  /* 0x000000ff0000720c */ /* 0x020fe40004705670 */
[--C-:B------:R-:W-:Y:S02]  /*03e0*/  SHF.R.S32.HI R0, RZ, 0x3, R7.reuse ;  /* 0x00000003ff007819 */ /* 0x100fe40000011407 */
[----:B------:R-:W-:-:S02]  /*03f0*/  SHF.R.S32.HI R7, RZ, 0x1f, R7 ;  /* 0x0000001fff077819 */ /* 0x000fc40000011407 */
[----:B0-----:R-:W-:Y:S02]  /*0400*/  I2FP.F32.U32 R9, UR8 ;  /* 0x0000000800097c45 */ /* 0x001fe40008201000 */
[----:B------:R-:W-:-:S03]  /*0410*/  LEA.HI R7, R7, R0, RZ, 0x2 ;  /* 0x0000000007077211 */ /* 0x000fc600078f10ff */
[----:B------:R-:W-:Y:S01]  /*0420*/  FMUL R9, R9, UR4 ;  /* 0x0000000409097c20 */ /* 0x000fe20008400000 */
[----:B------:R-:W-:Y:S01]  /*0430*/  LOP3.LUT R7, R7, 0xfffffffc, RZ, 0xc0, !PT ;  /* 0xfffffffc07077812 */ /* 0x000fe200078ec0ff */
[----:B------:R-:W-:Y:S01]  /*0440*/  VOTEU.ALL UP0, P0 ;  /* 0x00000000003f7886 */ /* 0x000fe20000000000 */
[----:B-1----:R-:W-:Y:S01]  /*0450*/  I2FP.F32.U32 R3, R4 ;  /* 0x0000000400037245 */ /* 0x002fe20000201000 */
[----:B------:R-:W-:Y:S01]  /*0460*/  ULDC UR4, c[0x0][0x154] ;  /* 0x0000550000047ab9 */ /* 0x000fe20000000800 */
[----:B------:R-:W-:Y:S01]  /*0470*/  VOTEU.ALL UP1, P0 ;  /* 0x00000000003f7886 */ /* 0x000fe20000020000 */
[----:B------:R-:W0:Y:S01]  /*0480*/  F2I.U32.TRUNC.NTZ R9, R9 ;  /* 0x0000000900097305 */ /* 0x000e22000020f000 */
[----:B------:R-:W-:Y:S01]  /*0490*/  IMAD.IADD R7, R0, 0x1, -R7 ;  /* 0x0000000100077824 */ /* 0x000fe200078e0a07 */
[----:B------:R-:W1:Y:S01]  /*04a0*/  @!UP0 S2UR UR7, SR_CgaCtaId ;  /* 0x00000000000789c3 */ /* 0x000e620000008800 */
[----:B------:R-:W-:Y:S01]  /*04b0*/  FMUL R12, R3, UR4 ;  /* 0x00000004030c7c20 */ /* 0x000fe20008400000 */
[----:B------:R-:W-:Y:S01]  /*04c0*/  UMOV UR4, 0x20 ;  /* 0x0000002000047882 */ /* 0x000fe20000000000 */
[----:B------:R-:W-:Y:S01]  /*04d0*/  IMAD R8, R8, 0x4, R7 ;  /* 0x0000000408087824 */ /* 0x000fe200078e0207 */
[----:B------:R-:W-:Y:S01]  /*04e0*/  @!UP0 UMOV UR6, 0x400 ;  /* 0x0000040000068882 */ /* 0x000fe20000000000 */
[----:B------:R-:W-:-:S04]  /*04f0*/  @!UP0 UIADD3 UR4, -UR4, 0x100000, URZ ;  /* 0x0010000004048890 */ /* 0x000fc8000fffe13f */
[----:B------:R-:W-:Y:S02]  /*0500*/  @!UP0 USHF.L.U32 UR5, UR4, 0xb, URZ ;  /* 0x0000000b04058899 */ /* 0x000fe4000800063f */
[----:B------:R-:W-:Y:S01]  /*0510*/  @!UP0 USHF.L.U32 UR4, UR4, 0x1, URZ ;  /* 0x0000000104048899 */ /* 0x000fe2000800063f */
[----:B---3--:R-:W-:Y:S01]  /*0520*/  ISETP.EQ.U32.AND P2, PT, R13, 0x1, PT ;  /* 0x000000010d00780c */ /* 0x008fe20003f42070 */
[----:B------:R-:W3:Y:S01]  /*0530*/  F2I.U32.TRUNC.NTZ R12, R12 ;  /* 0x0000000c000c7305 */ /* 0x000ee2000020f000 */
[C---:B------:R-:W-:Y:S01]  /*0540*/  LEA.HI R0, R8.reuse, R8, RZ, 0x1 ;  /* 0x0000000808007211 */ /* 0x040fe200078f08ff */
[----:B------:R-:W5:Y:S01]  /*0550*/  LDC R7, c[0x0][0x148] ;  /* 0x00005200ff077b82 */ /* 0x000f620000000800 */
[----:B------:R-:W-:Y:S02]  /*0560*/  IMAD.SHL.U32 R23, R8, 0x4, RZ ;  /* 0x0000000408177824 */ /* 0x000fe400078e00ff */
[----:B------:R-:W-:Y:S01]  /*0570*/  LOP3.LUT R11, R0, 0xfffffffe, RZ, 0xc0, !PT ;  /* 0xfffffffe000b7812 */ /* 0x000fe200078ec0ff */
[----:B0-----:R-:W-:Y:S01]  /*0580*/  IMAD.MOV R15, RZ, RZ, -R9 ;  /* 0x000000ffff0f7224 */ /* 0x001fe200078e0a09 */
[----:B------:R-:W-:-:S02]  /*0590*/  SHF.R.S32.HI R9, RZ, 0x1f, R2 ;  /* 0x0000001fff097819 */ /* 0x000fc40000011402 */
[----:B------:R-:W-:Y:S01]  /*05a0*/  LOP3.LUT R23, R8, 0xc, R23, 0x78, !PT ;  /* 0x0000000c08177812 */ /* 0x000fe200078e7817 */
[----:B--2---:R-:W-:Y:S01]  /*05b0*/  IMAD R3, R10, R15, UR8 ;  /* 0x000000080a037e24 */ /* 0x004fe2000f8e020f */
[----:B------:R-:W-:Y:S01]  /*05c0*/  LEA.HI R9, R9, R2, RZ, 0x2 ;  /* 0x0000000209097211 */ /* 0x000fe200078f10ff */
[----:B------:R-:W-:-:S03]  /*05d0*/  IMAD.IADD R0, R8, 0x1, -R11 ;  /* 0x0000000108007824 */ /* 0x000fc600078e0a0b */
[----:B------:R-:W-:Y:S01]  /*05e0*/  LOP3.LUT R9, R9, 0xfffffffc, RZ, 0xc0, !PT ;  /* 0xfffffffc09097812 */ /* 0x000fe200078ec0ff */
[----:B---3--:R-:W-:Y:S01]  /*05f0*/  IMAD.MOV R24, RZ, RZ, -R12 ;  /* 0x000000ffff187224 */ /* 0x008fe200078e0a0c */
[----:B------:R-:W-:Y:S01]  /*0600*/  ISETP.NE.AND P4, PT, R0, R3, PT ;  /* 0x000000030000720c */ /* 0x000fe20003f85270 */
[----:B-1----:R-:W-:Y:S02]  /*0610*/  @!UP0 ULEA UR6, UR7, UR6, 0x18 ;  /* 0x0000000607068291 */ /* 0x002fe4000f8ec03f */
[----:B------:R-:W-:Y:S01]  /*0620*/  IMAD.IADD R0, R2, 0x1, -R9 ;  /* 0x0000000102007824 */ /* 0x000fe200078e0a09 */
[----:B------:R-:W-:Y:S01]  /*0630*/  VOTEU.ALL UP0, P0 ;  /* 0x00000000003f7886 */ /* 0x000fe20000000000 */
[----:B------:R-:W-:Y:S01]  /*0640*/  LOP3.LUT P0, RZ, R6, 0x7, RZ, 0xc0, !PT ;  /* 0x0000000706ff7812 */ /* 0x000fe2000780c0ff */
[----:B------:R-:W-:Y:S02]  /*0650*/  VIADD R6, R5, 0xffffffff ;  /* 0xffffffff05067836 */ /* 0x000fe40000000000 */
[----:B------:R-:W-:Y:S01]  /*0660*/  ISETP.NE.AND P1, PT, R0, 0x3, PT ;  /* 0x000000030000780c */ /* 0x000fe20003f25270 */
[----:B-----5:R-:W-:Y:S01]  /*0670*/  IMAD R9, R7, R24, R4 ;  /* 0x0000001807097224 */ /* 0x020fe200078e0204 */
[----:B------:R-:W-:-:S02]  /*0680*/  ISETP.LT.U32.AND P0, PT, R23, 0x2, !P0 ;  /* 0x000000021700780c */ /* 0x000fc40004701070 */
[----:B------:R-:W-:Y:S01]  /*0690*/  ISETP.EQ.OR P1, PT, R0, RZ, !P1 ;  /* 0x000000ff0000720c */ /* 0x000fe20004f22670 */
[----:B------:R-:W0:Y:S02]  /*06a0*/  FENCE.VIEW.ASYNC.S ;  /* 0x00000000000073c6 */ /* 0x000e240000000000 */
[----:B0-----:R0:W1:Y:S01]  /*06b0*/  @!UP0 SYNCS.EXCH.64 URZ, [UR6+0x30], UR4 ;  /* 0x00003004063f85b2 */ /* 0x0010620008000100 */
[----:B------:R-:W-:Y:S02]  /*06c0*/  @P4 LEA.HI R2, R23, R23, RZ, 0x1 ;  /* 0x0000001717024211 */ /* 0x000fe400078f08ff */
[----:B------:R-:W-:Y:S02]  /*06d0*/  ISETP.EQ.AND P1, PT, R5, RZ, P1 ;  /* 0x000000ff0500720c */ /* 0x000fe40000f22270 */
[----:B------:R-:W-:Y:S02]  /*06e0*/  @P4 SHF.R.S32.HI R2, RZ, 0x1, R2 ;  /* 0x00000001ff024819 */ /* 0x000fe40000011402 */
[----:B------:R-:W-:-:S02]  /*06f0*/  ISETP.GE.U32.AND P6, PT, R6, 0x2, PT ;  /* 0x000000020600780c */ /* 0x000fc40003fc6070 */
[----:B------:R-:W-:Y:S02]  /*0700*/  @P4 ISETP.NE.AND P5, PT, R2, R9, PT ;  /* 0x000000090200420c */ /* 0x000fe40003fa5270 */
[----:B------:R-:W-:Y:S02]  /*0710*/  SEL R9, RZ, 0x1, !P0 ;  /* 0x00000001ff097807 */ /* 0x000fe40004000000 */
[----:B------:R-:W-:Y:S02]  /*0720*/  @P4 SEL R22, RZ, 0x1, P5 ;  /* 0x00000001ff164807 */ /* 0x000fe40002800000 */
[----:B------:R-:W-:Y:S01]  /*0730*/  SEL R19, RZ, 0x1, !P1 ;  /* 0x00000001ff137807 */ /* 0x000fe20004800000 */
[----:B------:R0:W2:Y:S01]  /*0740*/  @!UP1 SYNCS.EXCH.64 URZ, [UR6+0x38], UR4 ;  /* 0x00003804063f95b2 */ /* 0x0000a20008000100 */
[----:B------:R-:W-:Y:S01]  /*0750*/  LOP3.LUT R22, R22, R9, RZ, 0xc0, !PT ;  /* 0x0000000916167212 */ /* 0x000fe200078ec0ff */
[----:B------:R-:W-:Y:S01]  /*0760*/  NOP ;  /* 0x0000000000007918 */ /* 0x000fe20000000000 */
[----:B------:R-:W-:Y:S01]  /*0770*/  SEL R19, R19, 0x2, P6 ;  /* 0x0000000213137807 */ /* 0x000fe20003000000 */
[----:B------:R-:W-:Y:S06]  /*0780*/  @!P2 BRA `(.L_x_3) ;  /* 0x000000000008a947 */ /* 0x000fec0003800000 */
[----:B-12-4-:R-:W-:Y:S01]  /*0790*/  UCGABAR_ARV ;  /* 0x00000000000079c7 */ /* 0x016fe20008000000 */
[----:B------:R-:W-:Y:S05]  /*07a0*/  BRA `(.L_x_4) ;  /* 0x0000000000047947 */ /* 0x000fea0003800000 */
.L_x_3:
[----:B-12-4-:R-:W-:Y:S01]  /*07b0*/  NOP ;  /* 0x0000000000007918 */ /* 0x016fe20000000000 */
.L_x_4:
[----:B------:R-:W1:Y:S01]  /*07c0*/  LDC R2, c[0x0][0x65c] ;  /* 0x00019700ff027b82 */ /* 0x000e620000000800 */
[----:B------:R-:W-:Y:S02]  /*07d0*/  IMAD.U32 R8, RZ, RZ, UR8 ;  /* 0x00000008ff087e24 */ /* 0x000fe4000f8e00ff */
[----:B------:R-:W-:Y:S01]  /*07e0*/  IMAD.MOV.U32 R9, RZ, RZ, RZ ;  /* 0x000000ffff097224 */ /* 0x000fe200078e00ff */
[----:B-1----:R-:W-:-:S04]  /*07f0*/  ISETP.NE.AND P1, PT, R2, 0x1, PT ;  /* 0x000000010200780c */ /* 0x002fc80003f25270 */
[----:B------:R-:W-:-:S09]  /*0800*/  P2R R5, PR, RZ, 0x2 ;  /* 0x00000002ff057803 */ /* 0x000fd20000000000 */
[----:B------:R-:W1:Y:S01]  /*0810*/  @P1 LDC R17, c[0x0][0x10] ;  /* 0x00000400ff111b82 */ /* 0x000e620000000800 */
[----:B------:R-:W-:Y:S02]  /*0820*/  @P1 IMAD.MOV.U32 R5, RZ, RZ, RZ ;  /* 0x000000ffff051224 */ /* 0x000fe400078e00ff */
[----:B------:R-:W-:-:S05]  /*0830*/  @P1 IMAD.MOV.U32 R13, RZ, RZ, RZ ;  /* 0x000000ffff0d1224 */ /* 0x000fca00078e00ff */
[----:B------:R-:W2:Y:S01]  /*0840*/  @!P1 LDC R11, c[0x0][0xc] ;  /* 0x00000300ff0b9b82 */ /* 0x000ea20000000800 */
[----:B-1----:R-:W-:-:S04]  /*0850*/  @P1 IMAD.WIDE.U32 R16, R17, UR8, R4 ;  /* 0x0000000811101c25 */ /* 0x002fc8000f8e0004 */
[----:B------:R-:W-:Y:S02]  /*0860*/  @P1 IMAD.IADD R17, R17, 0x1, R13 ;  /* 0x0000000111111824 */ /* 0x000fe400078e020d */
[----:B--2---:R-:W-:-:S04]  /*0870*/  @!P1 IMAD.WIDE.U32 R8, R4, R11, R8 ;  /* 0x0000000b04089225 */ /* 0x004fc800078e0008 */
[----:B------:R-:W-:Y:S02]  /*0880*/  @!P1 IMAD.MOV.U32 R16, RZ, RZ, R8 ;  /* 0x000000ffff109224 */ /* 0x000fe400078e0008 */
[----:B------:R-:W-:Y:S01]  /*0890*/  @!P1 IMAD.MOV.U32 R17, RZ, RZ, R9 ;  /* 0x000000ffff119224 */ /* 0x000fe200078e0009 */
[----:B------:R-:W-:Y:S06]  /*08a0*/  @!P2 BRA `(.L_x_5) ;  /* 0x00000000000ca947 */ /* 0x000fec0003800000 */
[----:B------:R-:W-:Y:S01]  /*08b0*/  UCGABAR_WAIT ;  /* 0x0000000000007dc7 */ /* 0x000fe20008000000 */
[----:B------:R-:W-:Y:S01]  /*08c0*/  CCTL.IVALL ;  /* 0x00000000ff00798f */ /* 0x000fe20002000000 */
[----:B------:R-:W-:Y:S05]  /*08d0*/  BRA `(.L_x_6) ;  /* 0x0000000000047947 */ /* 0x000fea0003800000 */
.L_x_5:
[----:B------:R-:W-:Y:S06]  /*08e0*/  BAR.SYNC.DEFER_BLOCKING 0x0 ;  /* 0x0000000000007b1d */ /* 0x000fec0000010000 */
.L_x_6:
[----:B------:R-:W-:Y:S05]  /*08f0*/  @!P3 BRA `(.L_x_7) ;  /* 0x000000c80034b947 */ /* 0x000fea0003800000 */
[----:B------:R-:W-:-:S13]  /*0900*/  ISETP.GT.U32.AND P0, PT, R6, 0x1, PT ;  /* 0x000000010600780c */ /* 0x000fda0003f04070 */
[----:B0-----:R-:W-:Y:S05]  /*0910*/  @P0 EXIT ;  /* 0x000000000000094d */ /* 0x001fea0003800000 */
[----:B------:R-:W-:Y:S01]  /*0920*/  ULDC.64 UR4, c[0x0][0x650] ;  /* 0x0001940000047ab9 */ /* 0x000fe20000000a00 */
[----:B------:R-:W-:Y:S01]  /*0930*/  PRMT R0, RZ, 0x7610, R0 ;  /* 0x00007610ff007816 */ /* 0x000fe20000000000 */
[----:B------:R-:W-:Y:S01]  /*0940*/  IMAD.MOV.U32 R138, RZ, RZ, -0x1 ;  /* 0xffffffffff8a7424 */ /* 0x000fe200078e00ff */
[----:B------:R-:W-:Y:S01]  /*0950*/  ISETP.GE.U32.AND P0, PT, R16, UR4, PT ;  /* 0x0000000410007c0c */ /* 0x000fe2000bf06070 */
[----:B------:R-:W-:Y:S02]  /*0960*/  IMAD.MOV.U32 R139, RZ, RZ, -0x1 ;  /* 0xffffffffff8b7424 */ /* 0x000fe400078e00ff */
[----:B------:R-:W-:Y:S01]  /*0970*/  IMAD.MOV.U32 R136, RZ, RZ, -0x1 ;  /* 0xffffffffff887424 */ /* 0x000fe200078e00ff */
[----:B------:R-:W-:-:S13]  /*0980*/  ISETP.GE.U32.AND.EX P0, PT, R17, UR5, PT, P0 ;  /* 0x0000000511007c0c */ /* 0x000fda000bf06100 */
[----:B------:R-:W-:Y:S05]  /*0990*/  @P0 BRA `(.L_x_8) ;  /* 0x0000000400280947 */ /* 0x000fea0003800000 */
[----:B------:R-:W0:Y:S01]  /*09a0*/  LDC.64 R20, c[0x0][0x628] ;  /* 0x00018a00ff147b82 */ /* 0x000e220000000a00 */
[----:B------:R-:W-:Y:S02]  /*09b0*/  IMAD.MOV.U32 R8, RZ, RZ, R16 ;  /* 0x000000ffff087224 */ /* 0x000fe400078e0010 */
[----:B------:R-:W-:-:S05]  /*09c0*/  IMAD.MOV.U32 R9, RZ, RZ, R17 ;  /* 0x000000ffff097224 */ /* 0x000fca00078e0011 */
[----:B------:R-:W1:Y:S08]  /*09d0*/  LDC R0, c[0x0][0x630] ;  /* 0x00018c00ff007b82 */ /* 0x000e700000000800 */
[----:B------:R-:W2:Y:S01]  /*09e0*/  LDC.64 R26, c[0x0][0x620] ;  /* 0x00018800ff1a7b82 */ /* 0x000ea20000000a00 */
[----:B0-----:R-:W-:-:S04]  /*09f0*/  ISETP.NE.U32.AND P0, PT, R20, RZ, PT ;  /* 0x000000ff1400720c */ /* 0x001fc80003f05070 */
[----:B------:R-:W-:-:S13]  /*0a00*/  ISETP.NE.AND.EX P0, PT, R21, RZ, PT, P0 ;  /* 0x000000ff1500720c */ /* 0x000fda0003f05300 */
[----:B-12---:R-:W-:Y:S05]  /*0a10*/  @!P0 BRA `(.L_x_9) ;  /* 0x0000000000288947 */ /* 0x006fea0003800000 */
[----:B------:R-:W0:Y:S02]  /*0a20*/  LDC R13, c[0x0][0x634] ;  /* 0x00018d00ff0d7b82 */ /* 0x000e240000000800 */
[----:B0-----:R-:W-:-:S05]  /*0a30*/  IADD3 R13, P0, R16, R13, RZ ;  /* 0x0000000d100d7210 */ /* 0x001fca0007f1e0ff */
[----:B------:R-:W-:-:S04]  /*0a40*/  IMAD.X R15, RZ, RZ, R17, P0 ;  /* 0x000000ffff0f7224 */ /* 0x000fc800000e0611 */
[----:B------:R-:W-:-:S04]  /*0a50*/  IMAD.WIDE.U32 R8, R15, R20, RZ ;  /* 0x000000140f087225 */ /* 0x000fc800078e00ff */
[----:B------:R-:W-:-:S04]  /*0a60*/  IMAD.WIDE.U32 R10, P0, R13, R21, R8 ;  /* 0x000000150d0a7225 */ /* 0x000fc80007800008 */
[----:B------:R-:W-:-:S04]  /*0a70*/  IMAD.WIDE.U32 R8, R13, R20, RZ ;  /* 0x000000140d087225 */ /* 0x000fc800078e00ff */
[----:B------:R-:W-:Y:S01]  /*0a80*/  IMAD.X R13, RZ, RZ, RZ, P0 ;  /* 0x000000ffff0d7224 */ /* 0x000fe200000e06ff */
[----:B------:R-:W-:Y:S01]  /*0a90*/  IADD3 RZ, P0, R9, R10, RZ ;  /* 0x0000000a09ff7210 */ /* 0x000fe20007f1e0ff */
[----:B------:R-:W-:-:S04]  /*0aa0*/  IMAD.MOV.U32 R12, RZ, RZ, R11 ;  /* 0x000000ffff0c7224 */ /* 0x000fc800078e000b */
[----:B------:R-:W-:-:S08]  /*0ab0*/  IMAD.WIDE.U32.X R8, R15, R21, R12, P0 ;  /* 0x000000150f087225 */ /* 0x000fd000000e040c */
.L_x_9:
[----:B------:R-:W0:Y:S01]  /*0ac0*/  LDC.64 R20, c[0x0][0x640] ;  /* 0x00019000ff147b82 */ /* 0x000e220000000a00 */
[--C-:B------:R-:W-:Y:S01]  /*0ad0*/  SHF.R.U64 R136, R8, R0, R9.reuse ;  /* 0x0000000008887219 */ /* 0x100fe20000001209 */
[----:B------:R-:W-:Y:S01]  /*0ae0*/  IMAD R28, R7, R24, R4 ;  /* 0x00000018071c7224 */ /* 0x000fe200078e0204 */
[----:B------:R-:W-:Y:S01]  /*0af0*/  SHF.R.U32.HI R0, RZ, R0, R9 ;  /* 0x00000000ff007219 */ /* 0x000fe20000011609 */
[----:B------:R-:W-:Y:S01]  /*0b00*/  IMAD.MOV.U32 R25, RZ, RZ, 0x1 ;  /* 0x00000001ff197424 */ /* 0x000fe200078e00ff */
[----:B------:R-:W-:-:S03]  /*0b10*/  IADD3 R5, P0, RZ, -R136, RZ ;  /* 0x80000088ff057210 */ /* 0x000fc60007f1e0ff */
[----:B------:R-:W1:Y:S02]  /*0b20*/  LDC R6, c[0x0][0x618] ;  /* 0x00018600ff067b82 */ /* 0x000e640000000800 */
[----:B------:R-:W-:-:S04]  /*0b30*/  IMAD.X R9, RZ, RZ, ~R0, P0 ;  /* 0x000000ffff097224 */ /* 0x000fc800000e0e00 */
[-C--:B------:R-:W-:Y:S02]  /*0b40*/  IMAD R0, R9, R26.reuse, RZ ;  /* 0x0000001a09007224 */ /* 0x080fe400078e02ff */
[----:B------:R-:W2:Y:S01]  /*0b50*/  LDC R11, c[0x0][0x608] ;  /* 0x00018200ff0b7b82 */ /* 0x000ea20000000800 */
[----:B------:R-:W-:-:S04]  /*0b60*/  IMAD.WIDE.U32 R8, R5, R26, R16 ;  /* 0x0000001a05087225 */ /* 0x000fc800078e0010 */
[----:B------:R-:W-:-:S03]  /*0b70*/  IMAD R5, R5, R27, R0 ;  /* 0x0000001b05057224 */ /* 0x000fc600078e0200 */
[----:B------:R-:W3:Y:S01]  /*0b80*/  LDC R12, c[0x0][0x658] ;  /* 0x00019600ff0c7b82 */ /* 0x000ee20000000800 */
[----:B0-----:R-:W-:Y:S01]  /*0b90*/  ISETP.NE.U32.AND P0, PT, R20, RZ, PT ;  /* 0x000000ff1400720c */ /* 0x001fe20003f05070 */
[----:B------:R-:W-:Y:S02]  /*0ba0*/  IMAD.IADD R5, R9, 0x1, R5 ;  /* 0x0000000109057824 */ /* 0x000fe400078e0205 */
[----:B------:R-:W-:Y:S01]  /*0bb0*/  IMAD.MOV.U32 R9, RZ, RZ, -0x1 ;  /* 0xffffffffff097424 */ /* 0x000fe200078e00ff */
[----:B------:R-:W-:-:S03]  /*0bc0*/  ISETP.NE.AND.EX P0, PT, R21, RZ, PT, P0 ;  /* 0x000000ff1500720c */ /* 0x000fc60003f05300 */
[----:B------:R-:W0:Y:S01]  /*0bd0*/  LDC R15, c[0x0][0x600] ;  /* 0x00018000ff0f7b82 */ /* 0x000e220000000800 */
[-CC-:B-1----:R-:W-:Y:S02]  /*0be0*/  SHF.R.U64 R13, R8, R6.reuse, R5.reuse ;  /* 0x00000006080d7219 */ /* 0x182fe40000001205 */
[----:B------:R-:W-:-:S05]  /*0bf0*/  SHF.R.U32.HI R0, RZ, R6, R5 ;  /* 0x00000006ff007219 */ /* 0x000fca0000011605 */
[----:B------:R-:W1:Y:S01]  /*0c00*/  LDC R14, c[0x0][0x648] ;  /* 0x00019200ff0e7b82 */ /* 0x000e620000000800 */
[-CC-:B--2---:R-:W-:Y:S02]  /*0c10*/  SHF.R.U64 R29, R13, R11.reuse, R0.reuse ;  /* 0x0000000b0d1d7219 */ /* 0x184fe40000001200 */
[----:B------:R-:W-:-:S05]  /*0c20*/  SHF.R.U32.HI R5, RZ, R11, R0 ;  /* 0x0000000bff057219 */ /* 0x000fca0000011600 */
[----:B------:R-:W2:Y:S01]  /*0c30*/  LDC R26, c[0x0][0x638] ;  /* 0x00018e00ff1a7b82 */ /* 0x000ea20000000800 */
[-CC-:B---3--:R-:W-:Y:S02]  /*0c40*/  SHF.R.U64 R24, R29, R12.reuse, R5.reuse ;  /* 0x0000000c1d187219 */ /* 0x188fe40000001205 */
[-C--:B------:R-:W-:Y:S02]  /*0c50*/  SHF.L.U32 R0, R9, R12.reuse, RZ ;  /* 0x0000000c09007219 */ /* 0x080fe400000006ff */
[----:B------:R-:W-:Y:S01]  /*0c60*/  SHF.R.U32.HI R5, RZ, R12, R5 ;  /* 0x0000000cff057219 */ /* 0x000fe20000011605 */
[----:B------:R-:W-:Y:S01]  /*0c70*/  IMAD.MOV.U32 R4, RZ, RZ, R24 ;  /* 0x000000ffff047224 */ /* 0x000fe200078e0018 */
[----:B------:R-:W-:Y:S01]  /*0c80*/  LOP3.LUT R10, RZ, R0, RZ, 0x33, !PT ;  /* 0x00000000ff0a7212 */ /* 0x000fe200078e33ff */
[----:B------:R-:W3:Y:S01]  /*0c90*/  LDC R27, c[0x0][0x610] ;  /* 0x00018400ff1b7b82 */ /* 0x000ee20000000800 */
[----:B------:R-:W-:Y:S05]  /*0ca0*/  @!P0 BRA `(.L_x_10) ;  /* 0x0000000000288947 */ /* 0x000fea0003800000 */
[----:B------:R-:W4:Y:S02]  /*0cb0*/  LDC R9, c[0x0][0x64c] ;  /* 0x00019300ff097b82 */ /* 0x000f240000000800 */
[----:B----4-:R-:W-:-:S05]  /*0cc0*/  IADD3 R9, P0, R24, R9, RZ ;  /* 0x0000000918097210 */ /* 0x010fca0007f1e0ff */
        /* <DEDUP_REMOVED lines=8> */
.L_x_10:
[----:B-1----:R-:W-:Y:S01]  /*0d50*/  SHF.R.U64 R4, R4, R14, R5 ;  /* 0x0000000e04047219 */ /* 0x002fe20000001205 */
[----:B0-----:R-:W-:Y:S01]  /*0d60*/  VIADD R6, R15, 0xffffffff ;  /* 0xffffffff0f067836 */ /* 0x001fe20000000000 */
[----:B------:R-:W-:Y:S02]  /*0d70*/  SHF.L.U32 R0, R25, R12, RZ ;  /* 0x0000000c19007219 */ /* 0x000fe400000006ff */
[----:B------:R-:W-:Y:S01]  /*0d80*/  LOP3.LUT R5, R29, R10, RZ, 0xc0, !PT ;  /* 0x0000000a1d057212 */ /* 0x000fe200078ec0ff */
[----:B------:R-:W-:Y:S01]  /*0d90*/  IMAD.MOV R7, RZ, RZ, -R4 ;  /* 0x000000ffff077224 */ /* 0x000fe200078e0a04 */
[----:B------:R-:W-:Y:S02]  /*0da0*/  SEL R3, R3, R28, !P1 ;  /* 0x0000001c03037207 */ /* 0x000fe40004800000 */
[----:B------:R-:W-:Y:S01]  /*0db0*/  LOP3.LUT R6, R13, R6, RZ, 0xc0, !PT ;  /* 0x000000060d067212 */ /* 0x000fe200078ec0ff */
[----:B------:R-:W-:Y:S02]  /*0dc0*/  IMAD R4, R0, R4, R5 ;  /* 0x0000000400047224 */ /* 0x000fe400078e0205 */
[----:B--2---:R-:W-:-:S02]  /*0dd0*/  IMAD R0, R7, R26, R24 ;  /* 0x0000001a07007224 */ /* 0x004fc400078e0218 */
[----:B---3--:R-:W-:Y:S02]  /*0de0*/  IMAD R3, R4, R27, R3 ;  /* 0x0000001b04037224 */ /* 0x008fe400078e0203 */
[----:B------:R-:W-:Y:S02]  /*0df0*/  IMAD R138, R0, R15, R6 ;  /* 0x0000000f008a7224 */ /* 0x000fe400078e0206 */
[----:B------:R-:W-:-:S03]  /*0e00*/  IMAD.MOV.U32 R4, RZ, RZ, 0x1 ;  /* 0x00000001ff047424 */ /* 0x000fc600078e00ff */
[----:B------:R-:W-:Y:S02]  /*0e10*/  SEL R139, R138, R3, !P1 ;  /* 0x000000038a8b7207 */ /* 0x000fe40004800000 */
[----:B------:R-:W-:Y:S02]  /*0e20*/  PRMT R0, R4, 0x7610, R0 ;  /* 0x0000761004007816 */ /* 0x000fe40000000000 */
[----:B------:R-:W-:-:S07]  /*0e30*/  SEL R138, R3, R138, !P1 ;  /* 0x0000008a038a7207 */ /* 0x000fce0004800000 */
.L_x_8:
[----:B------:R-:W-:-:S08]  /*0e40*/  NOP ;  /* 0x0000000000007918 */ /* 0x000fd00000000000 */
[----:B------:R-:W0:Y:S02]  /*0e50*/  USETMAXREG.TRY_ALLOC.CTAPOOL UP0, 0xe8 ;  /* 0x000000e8000079c8 */ /* 0x000e240008000600 */
[----:B0-----:R-:W-:-:S13]  /*0e60*/  PLOP3.LUT P0, PT, PT, PT, UP0, 0x80, 0x0 ;  /* 0x000000000000781c */ /* 0x001fda0003f0f008 */
[----:B------:R-:W-:Y:S05]  /*0e70*/  @!P0 BRA `(.L_x_8) ;  /* 0xfffffffc00f08947 */ /* 0x000fea000383ffff */
[----:B------:R-:W-:Y:S01]  /*0e80*/  ULDC.64 UR4, c[0x0][0x598] ;  /* 0x0001660000047ab9 */ /* 0x000fe20000000a00 */
[----:B------:R-:W-:Y:S01]  /*0e90*/  ULDC.64 UR44, c[0x0][0x208] ;  /* 0x00008200002c7ab9 */ /* 0x000fe20000000a00 */
[----:B------:R-:W-:-:S04]  /*0ea0*/  ISETP.NE.U32.AND P0, PT, RZ, UR4, PT ;  /* 0x00000004ff007c0c */ /* 0x000fc8000bf05070 */
[----:B------:R-:W-:-:S13]  /*0eb0*/  ISETP.NE.AND.EX P0, PT, RZ, UR5, PT, P0 ;  /* 0x00000005ff007c0c */ /* 0x000fda000bf05300 */
[----:B------:R-:W-:Y:S05]  /*0ec0*/  @!P0 BRA `(.L_x_11) ;  /* 0x00000000001c8947 */ /* 0x000fea0003800000 */
[----:B------:R-:W0:Y:S02]  /*0ed0*/  LDC.64 R4, c[0x0][0x598] ;  /* 0x00016600ff047b82 */ /* 0x000e240000000a00 */
[----:B0-----:R-:W2:Y:S02]  /*0ee0*/  LDG.E.64 R4, desc[UR44][R4.64] ;  /* 0x0000002c04047981 */ /* 0x001ea4000c1e1b00 */
[----:B--2---:R-:W-:-:S04]  /*0ef0*/  ISETP.NE.U32.AND P0, PT, R4, RZ, PT ;  /* 0x000000ff0400720c */ /* 0x004fc80003f05070 */
[----:B------:R-:W-:-:S13]  /*0f00*/  ISETP.NE.AND.EX P0, PT, R5, RZ, PT, P0 ;  /* 0x000000ff0500720c */ /* 0x000fda0003f05300 */
[----:B------:R-:W-:Y:S05]  /*0f10*/  @!P0 BRA `(.L_x_11) ;  /* 0x0000000000088947 */ /* 0x000fea0003800000 */
[----:B------:R0:W5:Y:S01]  /*0f20*/  LD.E R137, desc[UR44][R4.64] ;  /* 0x0000002c04897980 */ /* 0x000162000c101900 */
[----:B------:R-:W-:Y:S05]  /*0f30*/  BRA `(.L_x_12) ;  /* 0x0000000000247947 */ /* 0x000fea0003800000 */
.L_x_11:
[----:B------:R-:W-:Y:S02]  /*0f40*/  ULDC.64 UR4, c[0x0][0x588] ;  /* 0x0001620000047ab9 */ /* 0x000fe40000000a00 */
[----:B------:R-:W-:-:S04]  /*0f50*/  ISETP.NE.U32.AND P0, PT, RZ, UR4, PT ;  /* 0x00000004ff007c0c */ /* 0x000fc8000bf05070 */
[----:B------:R-:W-:-:S13]  /*0f60*/  ISETP.NE.AND.EX P0, PT, RZ, UR5, PT, P0 ;  /* 0x00000005ff007c0c */ /* 0x000fda000bf05300 */
[----:B------:R-:W-:Y:S05]  /*0f70*/  @!P0 BRA `(.L_x_13) ;  /* 0x00000000000c8947 */ /* 0x000fea0003800000 */
[----:B------:R-:W0:Y:S02]  /*0f80*/  LDC.64 R4, c[0x0][0x588] ;  /* 0x00016200ff047b82 */ /* 0x000e240000000a00 */
[----:B0-----:R1:W5:Y:S01]  /*0f90*/  LDG.E R137, desc[UR44][R4.64] ;  /* 0x0000002c04897981 */ /* 0x001362000c1e1900 */
[----:B------:R-:W-:Y:S05]  /*0fa0*/  BRA `(.L_x_12) ;  /* 0x0000000000087947 */ /* 0x000fea0003800000 */
.L_x_13:
[----:B------:R-:W-:Y:S02]  /*0fb0*/  ULDC UR4, c[0x0][0x580] ;  /* 0x0001600000047ab9 */ /* 0x000fe40000000800 */
[----:B------:R-:W-:-:S07]  /*0fc0*/  IMAD.U32 R137, RZ, RZ, UR4 ;  /* 0x00000004ff897e24 */ /* 0x000fce000f8e00ff */
.L_x_12:
[----:B------:R-:W-:Y:S02]  /*0fd0*/  ULDC.64 UR4, c[0x0][0x5a0] ;  /* 0x0001680000047ab9 */ /* 0x000fe40000000a00 */
[----:B------:R-:W-:-:S04]  /*0fe0*/  ISETP.NE.U32.AND P0, PT, RZ, UR4, PT ;  /* 0x00000004ff007c0c */ /* 0x000fc8000bf05070 */
[----:B------:R-:W-:-:S13]  /*0ff0*/  ISETP.NE.AND.EX P0, PT, RZ, UR5, PT, P0 ;  /* 0x00000005ff007c0c */ /* 0x000fda000bf05300 */
[----:B------:R-:W-:Y:S05]  /*1000*/  @!P0 BRA `(.L_x_14) ;  /* 0x00000000001c8947 */ /* 0x000fea0003800000 */
[----:B01----:R-:W0:Y:S02]  /*1010*/  LDC.64 R4, c[0x0][0x5a0] ;  /* 0x00016800ff047b82 */ /* 0x003e240000000a00 */
[----:B0-----:R-:W2:Y:S02]  /*1020*/  LDG.E.64 R4, desc[UR44][R4.64] ;  /* 0x0000002c04047981 */ /* 0x001ea4000c1e1b00 */
[----:B--2---:R-:W-:-:S04]  /*1030*/  ISETP.NE.U32.AND P0, PT, R4, RZ, PT ;  /* 0x000000ff0400720c */ /* 0x004fc80003f05070 */
[----:B------:R-:W-:-:S13]  /*1040*/  ISETP.NE.AND.EX P0, PT, R5, RZ, PT, P0 ;  /* 0x000000ff0500720c */ /* 0x000fda0003f05300 */
[----:B------:R-:W-:Y:S05]  /*1050*/  @!P0 BRA `(.L_x_14) ;  /* 0x0000000000088947 */ /* 0x000fea0003800000 */
[----:B------:R0:W5:Y:S01]  /*1060*/  LD.E R140, desc[UR44][R4.64] ;  /* 0x0000002c048c7980 */ /* 0x000162000c101900 */
[----:B------:R-:W-:Y:S05]  /*1070*/  BRA `(.L_x_15) ;  /* 0x0000000000247947 */ /* 0x000fea0003800000 */
.L_x_14:
[----:B------:R-:W-:Y:S02]  /*1080*/  ULDC.64 UR4, c[0x0][0x590] ;  /* 0x0001640000047ab9 */ /* 0x000fe40000000a00 */
[----:B------:R-:W-:-:S04]  /*1090*/  ISETP.NE.U32.AND P0, PT, RZ, UR4, PT ;  /* 0x00000004ff007c0c */ /* 0x000fc8000bf05070 */
[----:B------:R-:W-:-:S13]  /*10a0*/  ISETP.NE.AND.EX P0, PT, RZ, UR5, PT, P0 ;  /* 0x00000005ff007c0c */ /* 0x000fda000bf05300 */
[----:B------:R-:W-:Y:S05]  /*10b0*/  @!P0 BRA `(.L_x_16) ;  /* 0x00000000000c8947 */ /* 0x000fea0003800000 */
[----:B------:R-:W2:Y:S02]  /*10c0*/  LDC.64 R140, c[0x0][0x590] ;  /* 0x00016400ff8c7b82 */ /* 0x000ea40000000a00 */
[----:B--2---:R2:W5:Y:S01]  /*10d0*/  LDG.E R140, desc[UR44][R140.64] ;  /* 0x0000002c8c8c7981 */ /* 0x004562000c1e1900 */
[----:B------:R-:W-:Y:S05]  /*10e0*/  BRA `(.L_x_15) ;  /* 0x0000000000087947 */ /* 0x000fea0003800000 */
.L_x_16:
[----:B------:R-:W-:Y:S02]  /*10f0*/  ULDC UR4, c[0x0][0x584] ;  /* 0x0001610000047ab9 */ /* 0x000fe40000000800 */
[----:B------:R-:W-:-:S07]  /*1100*/  IMAD.U32 R140, RZ, RZ, UR4 ;  /* 0x00000004ff8c7e24 */ /* 0x000fce000f8e00ff */
.L_x_15:
[----:B------:R-:W-:-:S13]  /*1110*/  LOP3.LUT P0, RZ, R0, 0xff, RZ, 0xc0, !PT ;  /* 0x000000ff00ff7812 */ /* 0x000fda000780c0ff */
[----:B------:R-:W-:Y:S05]  /*1120*/  @!P0 EXIT ;  /* 0x000000000000894d */ /* 0x000fea0003800000 */
[----:B------:R-:W-:Y:S01]  /*1130*/  ULDC UR4, c[0x0][0x28c] ;  /* 0x0000a30000047ab9 */ /* 0x000fe20000000800 */
[----:B------:R-:W-:Y:S01]  /*1140*/  UMOV UR36, URZ ;  /* 0x0000003f00247c82 */ /* 0x000fe20008000000 */
[----:B------:R-:W-:Y:S01]  /*1150*/  UIADD3 UR4, UR4, 0xff, URZ ;  /* 0x000000ff04047890 */ /* 0x000fe2000fffe03f */
[----:B------:R-:W-:-:S03]  /*1160*/  UMOV UR37, URZ ;  /* 0x0000003f00257c82 */ /* 0x000fc60008000000 */
[----:B------:R-:W-:-:S04]  /*1170*/  USHF.R.S32.HI UR5, URZ, 0x1f, UR4 ;  /* 0x0000001f3f057899 */ /* 0x000fc80008011404 */
[----:B------:R-:W-:-:S04]  /*1180*/  ULEA.HI UR5, UR5, UR4, URZ, 0x8 ;  /* 0x0000000405057291 */ /* 0x000fc8000f8f403f */
[----:B------:R-:W-:-:S12]  /*1190*/  USHF.R.S32.HI UR38, URZ, 0x8, UR5 ;  /* 0x000000083f267899 */ /* 0x000fd80008011405 */
.L_x_262:
[----:B------:R-:W-:Y:S01]  /*11a0*/  LOP3.LUT R0, R18, 0x80, RZ, 0xc0, !PT ;  /* 0x0000008012007812 */ /* 0x000fe200078ec0ff */
[----:B---3--:R-:W3:Y:S01]  /*11b0*/  S2UR UR7, SR_CgaCtaId ;  /* 0x00000000000779c3 */ /* 0x008ee20000008800 */
[----:B------:R-:W-:Y:S02]  /*11c0*/  UMOV UR6, 0x400 ;  /* 0x0000040000067882 */ /* 0x000fe40000000000 */
[----:B------:R-:W-:-:S06]  /*11d0*/  SHF.R.U32.HI R0, RZ, 0x7, R0 ;  /* 0x00000007ff007819 */ /* 0x000fcc0000011600 */
[----:B----4-:R-:W4:Y:S01]  /*11e0*/  SHFL.IDX PT, R0, R0, RZ, 0x1f ;  /* 0x00001fff00007589 */ /* 0x010f2200000e0000 */
[----:B---3--:R-:W-:Y:S01]  /*11f0*/  ULEA UR6, UR7, UR6, 0x18 ;  /* 0x0000000607067291 */ /* 0x008fe2000f8ec03f */
[----:B----4-:R-:W-:-:S13]  /*1200*/  R2UR UR4, R0 ;  /* 0x00000000000472ca */ /* 0x010fda00000e0000 */
[----:B------:R-:W-:-:S04]  /*1210*/  ULEA.HI UR5, UR4, UR4, URZ, 0x1 ;  /* 0x0000000404057291 */ /* 0x000fc8000f8f083f */
[----:B------:R-:W-:-:S04]  /*1220*/  ULOP3.LUT UR5, UR5, 0x7fffe, URZ, 0xc0, !UPT ;  /* 0x0007fffe05057892 */ /* 0x000fc8000f8ec03f */
[----:B------:R-:W-:-:S03]  /*1230*/  UIADD3 UR5, UR4, -UR5, URZ ;  /* 0x8000000504057290 */ /* 0x000fc6000fffe03f */
[----:B------:R-:W-:Y:S01]  /*1240*/  ULDC UR4, c[0x0][0x28c] ;  /* 0x0000a30000047ab9 */ /* 0x000fe20000000800 */
[----:B------:R-:W-:Y:S01]  /*1250*/  ULEA UR5, UR5, UR6, 0xd ;  /* 0x0000000605057291 */ /* 0x000fe2000f8e683f */
[----:B------:R-:W-:-:S03]  /*1260*/  ISETP.LT.AND P0, PT, RZ, UR4, PT ;  /* 0x00000004ff007c0c */ /* 0x000fc6000bf01270 */
[----:B------:R-:W-:-:S04]  /*1270*/  UIADD3 UR5, UR5, 0x100, URZ ;  /* 0x0000010005057890 */ /* 0x000fc8000fffe03f */
[----:B------:R-:W-:-:S04]  /*1280*/  USHF.R.U32.HI UR5, URZ, 0x4, UR5 ;  /* 0x000000043f057899 */ /* 0x000fc80008011605 */
[----:B------:R-:W-:-:S04]  /*1290*/  ULOP3.LUT UR5, UR5, 0x3fff, URZ, 0xc0, !UPT ;  /* 0x00003fff05057892 */ /* 0x000fc8000f8ec03f */
[----:B------:R-:W-:Y:S01]  /*12a0*/  ULOP3.LUT UR39, UR5, 0x10000, URZ, 0xfc, !UPT ;  /* 0x0001000005277892 */ /* 0x000fe2000f8efc3f */
[----:B------:R-:W-:Y:S11]  /*12b0*/  @P0 BRA `(.L_x_17) ;  /* 0x0000000000400947 */ /* 0x000ff60003800000 */
[----:B------:R-:W-:Y:S01]  /*12c0*/  MOV R0, 0x0 ;  /* 0x0000000000007802 */ /* 0x000fe20000000f00 */
[----:B------:R-:W-:Y:S01]  /*12d0*/  ULDC.64 UR4, c[0x4][0x68] ;  /* 0x01001a0000047ab9 */ /* 0x000fe20000000a00 */
[----:B------:R-:W-:Y:S01]  /*12e0*/  ULDC.64 UR6, c[0x4][0x8] ;  /* 0x0100020000067ab9 */ /* 0x000fe20000000a00 */
[----:B01----:R-:W-:Y:S01]  /*12f0*/  IMAD.U32 R4, RZ, RZ, UR4 ;  /* 0x00000004ff047e24 */ /* 0x003fe2000f8e00ff */
[----:B------:R0:W1:Y:S01]  /*1300*/  LDC.64 R14, c[0x4][R0] ;  /* 0x01000000000e7b82 */ /* 0x0000620000000a00 */
[----:B------:R-:W-:Y:S01]  /*1310*/  IMAD.U32 R5, RZ, RZ, UR5 ;  /* 0x00000005ff057e24 */ /* 0x000fe2000f8e00ff */
[----:B------:R-:W-:Y:S01]  /*1320*/  ULDC.64 UR4, c[0x4][0x70] ;  /* 0x01001c0000047ab9 */ /* 0x000fe20000000a00 */
[----:B------:R-:W-:Y:S02]  /*1330*/  IMAD.U32 R10, RZ, RZ, UR6 ;  /* 0x00000006ff0a7e24 */ /* 0x000fe4000f8e00ff */
[----:B------:R-:W-:Y:S02]  /*1340*/  IMAD.U32 R6, RZ, RZ, UR4 ;  /* 0x00000004ff067e24 */ /* 0x000fe4000f8e00ff */
[----:B------:R-:W-:-:S02]  /*1350*/  IMAD.U32 R7, RZ, RZ, UR5 ;  /* 0x00000005ff077e24 */ /* 0x000fc4000f8e00ff */
[----:B------:R-:W-:Y:S02]  /*1360*/  IMAD.U32 R11, RZ, RZ, UR7 ;  /* 0x00000007ff0b7e24 */ /* 0x000fe4000f8e00ff */
[----:B------:R-:W-:Y:S02]  /*1370*/  IMAD.MOV.U32 R8, RZ, RZ, 0x1e1 ;  /* 0x000001e1ff087424 */ /* 0x000fe400078e00ff */
[----:B------:R-:W-:Y:S02]  /*1380*/  IMAD.MOV.U32 R12, RZ, RZ, 0x1 ;  /* 0x00000001ff0c7424 */ /* 0x000fe400078e00ff */
[----:B0-----:R-:W-:-:S07]  /*1390*/  IMAD.MOV.U32 R13, RZ, RZ, RZ ;  /* 0x000000ffff0d7224 */ /* 0x001fce00078e00ff */
[----:B------:R-:W-:-:S07]  /*13a0*/  LEPC R20, `(.L_x_17) ;  /* 0x000000001014794e */ /* 0x000fce0000000000 */
[----:B-12--5:R-:W-:Y:S05]  /*13b0*/  CALL.ABS.NOINC R14 ;  /* 0x000000000e007343 */ /* 0x026fea0003c00000 */
.L_x_17:
[----:B------:R-:W-:-:S04]  /*13c0*/  LOP3.LUT R0, R19, 0x1, RZ, 0xfc, !PT ;  /* 0x0000000113007812 */ /* 0x000fc800078efcff */
[----:B------:R-:W-:-:S13]  /*13d0*/  ISETP.NE.AND P0, PT, R0, 0x3, PT ;  /* 0x000000030000780c */ /* 0x000fda0003f05270 */
[----:B------:R-:W-:Y:S05]  /*13e0*/  @!P0 BRA `(.L_x_18) ;  /* 0x0000000000048947 */ /* 0x000fea0003800000 */
[----:B------:R-:W-:Y:S01]  /*13f0*/  BPT.TRAP 0x1 ;  /* 0x000000040000795c */ /* 0x000fe20000300000 */
.L_x_18:
[----:B------:R-:W3:Y:S01]  /*1400*/  S2UR UR5, SR_CgaCtaId ;  /* 0x00000000000579c3 */ /* 0x000ee20000008800 */
[----:B------:R-:W-:Y:S01]  /*1410*/  UMOV UR4, 0x400 ;  /* 0x0000040000047882 */ /* 0x000fe20000000000 */
[----:B------:R-:W-:Y:S02]  /*1420*/  IMAD.U32 R0, RZ, RZ, UR36 ;  /* 0x00000024ff007e24 */ /* 0x000fe4000f8e00ff */
[----:B------:R-:W-:-:S03]  /*1430*/  IMAD.U32 R3, RZ, RZ, UR37 ;  /* 0x00000025ff037e24 */ /* 0x000fc6000f8e00ff */
[----:B------:R-:W-:Y:S01]  /*1440*/  SHF.L.U32 R0, R0, 0x1f, RZ ;  /* 0x0000001f00007819 */ /* 0x000fe200000006ff */
[----:B---3--:R-:W-:-:S06]  /*1450*/  ULEA UR4, UR5, UR4, 0x18 ;  /* 0x0000000405047291 */ /* 0x008fcc000f8ec03f */
[----:B------:R-:W-:-:S04]  /*1460*/  IMAD.U32 R6, RZ, RZ, UR4 ;  /* 0x00000004ff067e24 */ /* 0x000fc8000f8e00ff */
[----:B------:R-:W-:-:S04]  /*1470*/  IMAD R3, R3, 0x8, R6 ;  /* 0x0000000803037824 */ /* 0x000fc800078e0206 */
[----:B------:R3:W4:Y:S01]  /*1480*/  SYNCS.PHASECHK.TRANS64.TRYWAIT P1, [R3+URZ], R0 ;  /* 0x00000000030075a7 */ /* 0x000722000802017f */
[----:B------:R-:W-:Y:S05]  /*1490*/  @!P0 BRA `(.L_x_19) ;  /* 0x0000000000048947 */ /* 0x000fea0003800000 */
[----:B------:R-:W-:Y:S01]  /*14a0*/  BPT.TRAP 0x1 ;  /* 0x000000040000795c */ /* 0x000fe20000300000 */
.L_x_19:
[----:B----4-:R-:W-:Y:S05]  /*14b0*/  @P1 BRA `(.L_x_20) ;  /* 0x0000000000081947 */ /* 0x010fea0003800000 */
[----:B------:R-:W4:Y:S02]  /*14c0*/  SYNCS.PHASECHK.TRANS64.TRYWAIT P1, [R3+URZ], R0 ;  /* 0x00000000030075a7 */ /* 0x000f24000802017f */
[----:B----4-:R-:W-:Y:S05]  /*14d0*/  @!P1 BRA `(.L_x_21) ;  /* 0x000000d000949947 */ /* 0x010fea0003800000 */
.L_x_20:
[----:B------:R-:W-:-:S04]  /*14e0*/  UISETP.LT.AND UP0, UPT, UR38, 0x1, UPT ;  /* 0x000000012600788c */ /* 0x000fc8000bf01270 */
[----:B------:R-:W-:-:S06]  /*14f0*/  USEL UR4, UR38, 0x1, UP0 ;  /* 0x0000000126047887 */ /* 0x000fcc0008000000 */
[----:B---34-:R-:W-:Y:S01]  /*1500*/  IMAD.U32 R0, RZ, RZ, UR4 ;  /* 0x00000004ff007e24 */ /* 0x018fe2000f8e00ff */
[----:B------:R-:W-:Y:S05]  /*1510*/  WARPSYNC.ALL ;  /* 0x0000000000007948 */ /* 0x000fea0003800000 */
[----:B------:R-:W-:-:S04]  /*1520*/  IADD3 R0, -R0, UR38, RZ ;  /* 0x0000002600007c10 */ /* 0x000fc8000fffe1ff */
[----:B------:R-:W-:Y:S02]  /*1530*/  ISETP.GE.AND P1, PT, R0, 0x1, PT ;  /* 0x000000010000780c */ /* 0x000fe40003f26270 */
[----:B------:R-:W-:Y:S01]  /*1540*/  R2UR UR4, R6 ;  /* 0x00000000060472ca */ /* 0x000fe200000e0000 */
[----:B------:R-:W-:Y:S01]  /*1550*/  ULEA UR8, UR37, UR39, 0xc ;  /* 0x0000002725087291 */ /* 0x000fe2000f8e603f */
[----:B------:R-:W-:Y:S01]  /*1560*/  WARPGROUP.ARRIVE ;  /* 0x00000000000079c5 */ /* 0x000fe20000000000 */
[----:B------:R-:W-:Y:S01]  /*1570*/  UMOV UR9, 0x40000040 ;  /* 0x4000004000097882 */ /* 0x000fe20000000000 */
[----:B------:R-:W-:Y:S01]  /*1580*/  UMOV UR11, 0x40000040 ;  /* 0x40000040000b7882 */ /* 0x000fe20000000000 */
[----:B------:R-:W-:Y:S01]  /*1590*/  UMOV UR17, UR9 ;  /* 0x0000000900117c82 */ /* 0x000fe20008000000 */
[----:B------:R-:W-:Y:S01]  /*15a0*/  UMOV UR19, 0x40000040 ;  /* 0x4000004000137882 */ /* 0x000fe20000000000 */
[----:B------:R-:W-:Y:S01]  /*15b0*/  UMOV UR13, UR9 ;  /* 0x00000009000d7c82 */ /* 0x000fe20008000000 */
[----:B------:R-:W-:Y:S01]  /*15c0*/  UMOV UR16, UR8 ;  /* 0x0000000800107c82 */ /* 0x000fe20008000000 */
[----:B------:R-:W-:Y:S01]  /*15d0*/  UMOV UR12, UR8 ;  /* 0x00000008000c7c82 */ /* 0x000fe20008000000 */
[----:B------:R-:W-:Y:S01]  /*15e0*/  UMOV UR15, 0x40000040 ;  /* 0x40000040000f7882 */ /* 0x000fe20000000000 */
[----:B------:R-:W-:Y:S01]  /*15f0*/  UMOV UR20, UR8 ;  /* 0x0000000800147c82 */ /* 0x000fe20008000000 */
[----:B------:R-:W-:Y:S01]  /*1600*/  UMOV UR21, UR9 ;  /* 0x0000000900157c82 */ /* 0x000fe20008000000 */
[----:B------:R-:W-:Y:S01]  /*1610*/  UIADD3 UR4, UR4, 0x20100, URZ ;  /* 0x0002010004047890 */ /* 0x000fe2000fffe03f */
[----:B------:R-:W-:Y:S01]  /*1620*/  UMOV UR23, 0x40000040 ;  /* 0x4000004000177882 */ /* 0x000fe20000000000 */
[----:B------:R-:W-:-:S02]  /*1630*/  UMOV UR24, UR8 ;  /* 0x0000000800187c82 */ /* 0x000fc40008000000 */
[----:B------:R-:W-:Y:S01]  /*1640*/  USHF.R.U32.HI UR4, URZ, 0x4, UR4 ;  /* 0x000000043f047899 */ /* 0x000fe20008011604 */
[----:B------:R-:W-:Y:S01]  /*1650*/  UMOV UR25, UR9 ;  /* 0x0000000900197c82 */ /* 0x000fe20008000000 */
[----:B------:R-:W-:Y:S02]  /*1660*/  UMOV UR27, 0x40000040 ;  /* 0x40000040001b7882 */ /* 0x000fe40000000000 */
[----:B------:R-:W-:Y:S01]  /*1670*/  ULOP3.LUT UR4, UR4, 0x3fff, URZ, 0xc0, !UPT ;  /* 0x00003fff04047892 */ /* 0x000fe2000f8ec03f */
[----:B------:R-:W-:Y:S01]  /*1680*/  UMOV UR32, UR8 ;  /* 0x0000000800207c82 */ /* 0x000fe20008000000 */
[----:B------:R-:W-:Y:S02]  /*1690*/  UMOV UR33, UR9 ;  /* 0x0000000900217c82 */ /* 0x000fe40008000000 */
[----:B------:R-:W-:Y:S01]  /*16a0*/  ULOP3.LUT UR4, UR4, 0x10000, URZ, 0xfc, !UPT ;  /* 0x0001000004047892 */ /* 0x000fe2000f8efc3f */
[----:B------:R-:W-:Y:S01]  /*16b0*/  UMOV UR35, 0x40000040 ;  /* 0x4000004000237882 */ /* 0x000fe20000000000 */
[----:B------:R-:W-:-:S02]  /*16c0*/  UMOV UR28, UR8 ;  /* 0x00000008001c7c82 */ /* 0x000fc40008000000 */
[----:B------:R-:W-:Y:S01]  /*16d0*/  UIMAD UR6, UR37, 0x700, UR4 ;  /* 0x00000700250678a4 */ /* 0x000fe2000f8e0204 */
[----:B------:R-:W-:Y:S01]  /*16e0*/  UMOV UR29, UR9 ;  /* 0x00000009001d7c82 */ /* 0x000fe20008000000 */
[----:B------:R-:W-:Y:S02]  /*16f0*/  UMOV UR31, 0x40000040 ;  /* 0x40000040001f7882 */ /* 0x000fe40000000000 */
[----:B------:R-:W-:Y:S02]  /*1700*/  UIADD3 UR18, UR6, 0x80, URZ ;  /* 0x0000008006127890 */ /* 0x000fe4000fffe03f */
[----:B------:R-:W-:Y:S02]  /*1710*/  UIADD3 UR14, UR6, 0x100, URZ ;  /* 0x00000100060e7890 */ /* 0x000fe4000fffe03f */
[----:B------:R-:W-:Y:S01]  /*1720*/  UMOV UR10, UR6 ;  /* 0x00000006000a7c82 */ /* 0x000fe20008000000 */
[----:B------:R-:W-:Y:S01]  /*1730*/  UIADD3 UR22, UR6, 0x180, URZ ;  /* 0x0000018006167890 */ /* 0x000fe2000fffe03f */
[----:B------:R-:W-:Y:S01]  /*1740*/  IGMMA.64x16x32.S8.S8 R128, gdesc[UR8], RZ, !UPT, gsb0 ;  /* 0x00600000088079f1 */ /* 0x000fe2000c0410ff */
[----:B------:R-:W-:-:S02]  /*1750*/  UIADD3 UR26, UR6, 0x200, URZ ;  /* 0x00000200061a7890 */ /* 0x000fc4000fffe03f */
[----:B------:R-:W-:Y:S02]  /*1760*/  UIADD3 UR34, UR6, 0x280, URZ ;  /* 0x0000028006227890 */ /* 0x000fe4000fffe03f */
[----:B------:R-:W-:Y:S02]  /*1770*/  UIADD3 UR30, UR6, 0x300, URZ ;  /* 0x00000300061e7890 */ /* 0x000fe4000fffe03f */
[----:B------:R-:W-:Y:S02]  /*1780*/  UIADD3 UR5, UR8, 0x400, URZ ;  /* 0x0000040008057890 */ /* 0x000fe4000fffe03f */
[----:B------:R-:W-:Y:S01]  /*1790*/  UIADD3 UR42, UR6, 0x202, URZ ;  /* 0x00000202062a7890 */ /* 0x000fe2000fffe03f */
[----:B------:R-:W-:Y:S01]  /*17a0*/  UMOV UR43, 0x40000040 ;  /* 0x40000040002b7882 */ /* 0x000fe20000000000 */
[----:B------:R-:W-:Y:S02]  /*17b0*/  UIADD3 UR7, UR6, 0x4, URZ ;  /* 0x0000000406077890 */ /* 0x000fe4000fffe03f */
[----:B------:R-:W-:Y:S01]  /*17c0*/  UIADD3 UR9, UR8, 0x404, URZ ;  /* 0x0000040408097890 */ /* 0x000fe2000fffe03f */
[----:B------:R-:W-:-:S02]  /*17d0*/  WARPGROUP.DEPBAR.LE gsb0, 0x0 ;  /* 0x00008000000079c5 */ /* 0x000fc40000010000 */
[----:B------:R-:W-:-:S06]  /*17e0*/  WARPGROUP.ARRIVE ;  /* 0x00000000000079c5 */ /* 0x000fcc0000000000 */
[----:B------:R-:W-:Y:S03]  /*17f0*/  IGMMA.64x16x32.S8.S8 R112, gdesc[UR16], RZ, !UPT, gsb0 ;  /* 0x00600000107079f1 */ /* 0x000fe6000c0410ff */
[----:B------:R-:W-:Y:S02]  /*1800*/  WARPGROUP.DEPBAR.LE gsb0, 0x0 ;  /* 0x00008000000079c5 */ /* 0x000fe40000010000 */
[----:B------:R-:W-:-:S06]  /*1810*/  WARPGROUP.ARRIVE ;  /* 0x00000000000079c5 */ /* 0x000fcc0000000000 */
[----:B------:R-:W-:Y:S01]  /*1820*/  IGMMA.64x16x32.S8.S8 R96, gdesc[UR12], RZ, !UPT, gsb0 ;  /* 0x006000000c6079f1 */ /* 0x000fe2000c0410ff */
[----:B------:R-:W-:Y:S01]  /*1830*/  UIADD3 UR12, UR8, 0x2, URZ ;  /* 0x00000002080c7890 */ /* 0x000fe2000fffe03f */
[----:B------:R-:W-:Y:S02]  /*1840*/  UMOV UR13, 0x40000040 ;  /* 0x40000040000d7882 */ /* 0x000fe40000000000 */
[----:B------:R-:W-:-:S04]  /*1850*/  UMOV UR41, UR13 ;  /* 0x0000000d00297c82 */ /* 0x000fc80008000000 */
[----:B------:R-:W-:Y:S01]  /*1860*/  UMOV UR40, UR12 ;  /* 0x0000000c00287c82 */ /* 0x000fe20008000000 */
[----:B------:R-:W-:Y:S02]  /*1870*/  WARPGROUP.DEPBAR.LE gsb0, 0x0 ;  /* 0x00008000000079c5 */ /* 0x000fe40000010000 */
[----:B------:R-:W-:-:S06]  /*1880*/  WARPGROUP.ARRIVE ;  /* 0x00000000000079c5 */ /* 0x000fcc0000000000 */
[----:B------:R-:W-:Y:S03]  /*1890*/  IGMMA.64x16x32.S8.S8 R80, gdesc[UR20], RZ, !UPT, gsb0 ;  /* 0x00600000145079f1 */ /* 0x000fe6000c0410ff */
        /* <DEDUP_REMOVED lines=8> */
[----:B------:R-:W-:Y:S01]  /*1920*/  IGMMA.64x16x32.S8.S8 R32, gdesc[UR28], RZ, !UPT, gsb0 ;  /* 0x006000001c2079f1 */ /* 0x000fe2000c0410ff */
[----:B------:R-:W-:Y:S01]  /*1930*/  UMOV UR28, UR5 ;  /* 0x00000005001c7c82 */ /* 0x000fe20008000000 */
[----:B------:R-:W-:Y:S01]  /*1940*/  UMOV UR29, 0x40000040 ;  /* 0x40000040001d7882 */ /* 0x000fe20000000000 */
[----:B------:R-:W-:Y:S01]  /*1950*/  UMOV UR32, UR28 ;  /* 0x0000001c00207c82 */ /* 0x000fe20008000000 */
[----:B------:R-:W-:Y:S01]  /*1960*/  UMOV UR33, UR29 ;  /* 0x0000001d00217c82 */ /* 0x000fe20008000000 */
[----:B------:R-:W-:Y:S01]  /*1970*/  UMOV UR24, UR28 ;  /* 0x0000001c00187c82 */ /* 0x000fe20008000000 */
[----:B------:R-:W-:Y:S01]  /*1980*/  UMOV UR25, UR29 ;  /* 0x0000001d00197c82 */ /* 0x000fe20008000000 */
[----:B------:R-:W-:Y:S01]  /*1990*/  UMOV UR20, UR28 ;  /* 0x0000001c00147c82 */ /* 0x000fe20008000000 */
[----:B------:R-:W-:Y:S01]  /*19a0*/  UMOV UR21, UR29 ;  /* 0x0000001d00157c82 */ /* 0x000fe20008000000 */
[----:B------:R-:W-:Y:S01]  /*19b0*/  UMOV UR16, UR28 ;  /* 0x0000001c00107c82 */ /* 0x000fe20008000000 */
[----:B------:R-:W-:Y:S01]  /*19c0*/  UMOV UR17, UR29 ;  /* 0x0000001d00117c82 */ /* 0x000fe20008000000 */
[----:B------:R-:W-:Y:S01]  /*19d0*/  UIADD3 UR5, UR8, 0x402, URZ ;  /* 0x0000040208057890 */ /* 0x000fe2000fffe03f */
[----:B------:R-:W-:-:S02]  /*19e0*/  WARPGROUP.DEPBAR.LE gsb0, 0x0 ;  /* 0x00008000000079c5 */ /* 0x000fc40000010000 */
[----:B------:R-:W-:-:S06]  /*19f0*/  WARPGROUP.ARRIVE ;  /* 0x00000000000079c5 */ /* 0x000fcc0000000000 */
[----:B------:R-:W-:Y:S01]  /*1a00*/  IGMMA.64x16x32.S8.S8 R24, gdesc[UR28], RZ, !UPT, gsb0 ;  /* 0x006000001c1879f1 */ /* 0x000fe2000c0410ff */
[----:B------:R-:W-:Y:S01]  /*1a10*/  UMOV UR30, UR14 ;  /* 0x0000000e001e7c82 */ /* 0x000fe20008000000 */
[----:B------:R-:W-:Y:S01]  /*1a20*/  UMOV UR31, UR15 ;  /* 0x0000000f001f7c82 */ /* 0x000fe20008000000 */
[----:B------:R-:W-:Y:S01]  /*1a30*/  UIADD3 UR14, UR6, 0x2, URZ ;  /* 0x00000002060e7890 */ /* 0x000fe2000fffe03f */
[----:B------:R-:W-:Y:S01]  /*1a40*/  UMOV UR15, 0x40000040 ;  /* 0x40000040000f7882 */ /* 0x000fe20000000000 */
[----:B------:R-:W-:Y:S02]  /*1a50*/  WARPGROUP.DEPBAR.LE gsb0, 0x0 ;  /* 0x00008000000079c5 */ /* 0x000fe40000010000 */
[----:B------:R-:W-:-:S06]  /*1a60*/  WARPGROUP.ARRIVE ;  /* 0x00000000000079c5 */ /* 0x000fcc0000000000 */
[----:B------:R-:W-:Y:S01]  /*1a70*/  IGMMA.64x16x32.S8.S8 R40, gdesc[UR32], RZ, !UPT, gsb0 ;  /* 0x00600000202879f1 */ /* 0x000fe2000c0410ff */
[----:B------:R-:W-:Y:S01]  /*1a80*/  UIADD3 UR34, UR6, 0x82, URZ ;  /* 0x0000008206227890 */ /* 0x000fe2000fffe03f */
[----:B------:R-:W-:Y:S01]  /*1a90*/  UMOV UR32, UR12 ;  /* 0x0000000c00207c82 */ /* 0x000fe20008000000 */
[----:B------:R-:W-:Y:S01]  /*1aa0*/  UMOV UR33, UR13 ;  /* 0x0000000d00217c82 */ /* 0x000fe20008000000 */
[----:B------:R-:W-:Y:S01]  /*1ab0*/  UMOV UR35, 0x40000040 ;  /* 0x4000004000237882 */ /* 0x000fe20000000000 */
[----:B------:R-:W-:Y:S02]  /*1ac0*/  WARPGROUP.DEPBAR.LE gsb0, 0x0 ;  /* 0x00008000000079c5 */ /* 0x000fe40000010000 */
[----:B------:R-:W-:-:S06]  /*1ad0*/  WARPGROUP.ARRIVE ;  /* 0x00000000000079c5 */ /* 0x000fcc0000000000 */
[----:B------:R-:W-:Y:S01]  /*1ae0*/  IGMMA.64x16x32.S8.S8 R56, gdesc[UR24], RZ, !UPT, gsb0 ;  /* 0x00600000183879f1 */ /* 0x000fe2000c0410ff */
[----:B------:R-:W-:Y:S01]  /*1af0*/  UMOV UR24, UR28 ;  /* 0x0000001c00187c82 */ /* 0x000fe20008000000 */
[----:B------:R-:W-:Y:S01]  /*1b00*/  UMOV UR25, UR29 ;  /* 0x0000001d00197c82 */ /* 0x000fe20008000000 */
        /* <DEDUP_REMOVED lines=34> */
[----:B------:R-:W-:Y:S03]  /*1d30*/  IGMMA.64x16x32.S8.S8 R128, gdesc[UR12], R128, gsb0 ;  /* 0x006000000c8079f1 */ /* 0x000fe60008041080 */
        /* <DEDUP_REMOVED lines=17> */
[----:B------:R-:W-:Y:S01]  /*1e50*/  IGMMA.64x16x32.S8.S8 R32, gdesc[UR24], R32, gsb0 ;  /* 0x00600000182079f1 */ /* 0x000fe20008041020 */
        /* <DEDUP_REMOVED lines=17> */
[----:B------:R-:W-:Y:S01]  /*1f70*/  IGMMA.64x16x32.S8.S8 R24, gdesc[UR24], R24, gsb0 ;  /* 0x00600000181879f1 */ /* 0x000fe20008041018 */
[----:B------:R-:W-:Y:S01]  /*1f80*/  UIADD3 UR26, UR6, 0x184, URZ ;  /* 0x00000184061a7890 */ /* 0x000fe2000fffe03f */
[----:B------:R-:W-:Y:S01]  /*1f90*/  UMOV UR27, 0x40000040 ;  /* 0x40000040001b7882 */ /* 0x000fe20000000000 */
[----:B------:R-:W-:Y:S02]  /*1fa0*/  WARPGROUP.DEPBAR.LE gsb0, 0x0 ;  /* 0x00008000000079c5 */ /* 0x000fe40000010000 */
        /* <DEDUP_REMOVED lines=27> */
[----:B------:R-:W-:Y:S01]  /*2160*/  UMOV UR12, UR5 ;  /* 0x00000005000c7c82 */ /* 0x000fe20008000000 */
[----:B------:R-:W-:Y:S01]  /*2170*/  UMOV UR13, 0x40000040 ;  /* 0x40000040000d7882 */ /* 0x000fe20000000000 */
        /* <DEDUP_REMOVED lines=14> */
[----:B------:R-:W-:-:S02]  /*2260*/  UIADD3 UR5, UR8, 0x6, URZ ;  /* 0x0000000608057890 */ /* 0x000fc4000fffe03f */
[----:B------:R-:W-:Y:S01]  /*2270*/  UIADD3 UR7, UR6, 0x380, URZ ;  /* 0x0000038006077890 */ /* 0x000fe2000fffe03f */
[----:B------:R-:W-:Y:S02]  /*2280*/  WARPGROUP.DEPBAR.LE gsb0, 0x0 ;  /* 0x00008000000079c5 */ /* 0x000fe40000010000 */
[----:B------:R-:W-:-:S06]  /*2290*/  WARPGROUP.ARRIVE ;  /* 0x00000000000079c5 */ /* 0x000fcc0000000000 */
[----:B------:R-:W-:Y:S01]  /*22a0*/  IGMMA.64x16x32.S8.S8 R128, gdesc[UR12], R128, gsb0 ;  /* 0x006000000c8079f1 */ /* 0x000fe20008041080 */
[----:B------:R-:W-:Y:S01]  /*22b0*/  UMOV UR12, UR5 ;  /* 0x00000005000c7c82 */ /* 0x000fe20008000000 */
[----:B------:R-:W-:Y:S01]  /*22c0*/  UIADD3 UR5, UR6, 0x6, URZ ;  /* 0x0000000606057890 */ /* 0x000fe2000fffe03f */
        /* <DEDUP_REMOVED lines=35> */
[----:B------:R-:W-:Y:S01]  /*2500*/  UMOV UR34, UR14 ;  /* 0x0000000e00227c82 */ /* 0x000fe20008000000 */
[----:B------:R-:W-:Y:S01]  /*2510*/  UMOV UR35, UR15 ;  /* 0x0000000f00237c82 */ /* 0x000fe20008000000 */
[----:B------:R-:W-:Y:S01]  /*2520*/  UMOV UR14, UR5 ;  /* 0x00000005000e7c82 */ /* 0x000fe20008000000 */
[----:B------:R-:W-:Y:S01]  /*2530*/  UMOV UR15, 0x40000040 ;  /* 0x40000040000f7882 */ /* 0x000fe20000000000 */
[----:B------:R-:W-:Y:S01]  /*2540*/  UIADD3 UR5, UR8, 0x406, URZ ;  /* 0x0000040608057890 */ /* 0x000fe2000fffe03f */
[----:B------:R-:W-:Y:S02]  /*2550*/  WARPGROUP.DEPBAR.LE gsb0, 0x0 ;  /* 0x00008000000079c5 */ /* 0x000fe40000010000 */
[----:B------:R-:W-:-:S06]  /*2560*/  WARPGROUP.ARRIVE ;  /* 0x00000000000079c5 */ /* 0x000fcc0000000000 */
[----:B------:R-:W-:Y:S01]  /*2570*/  IGMMA.64x16x32.S8.S8 R40, gdesc[UR40], R40, gsb0 ;  /* 0x00600000282879f1 */ /* 0x000fe20008041028 */
[----:B------:R-:W-:Y:S01]  /*2580*/  UIADD3 UR42, UR6, 0x206, URZ ;  /* 0x00000206062a7890 */ /* 0x000fe2000fffe03f */
[----:B------:R-:W-:Y:S01]  /*2590*/  UMOV UR40, UR12 ;  /* 0x0000000c00287c82 */ /* 0x000fe20008000000 */
[----:B------:R-:W-:Y:S01]  /*25a0*/  UMOV UR41, UR13 ;  /* 0x0000000d00297c82 */ /* 0x000fe20008000000 */
[----:B------:R-:W-:Y:S01]  /*25b0*/  UMOV UR43, 0x40000040 ;  /* 0x40000040002b7882 */ /* 0x000fe20000000000 */
        /* <DEDUP_REMOVED lines=267> */
[----:B------:R-:W-:Y:S01]  /*3670*/  UMOV UR24, UR5 ;  /* 0x0000000500187c82 */ /* 0x000fe20008000000 */
[----:B------:R-:W-:Y:S01]  /*3680*/  UMOV UR25, 0x40000040 ;  /* 0x4000004000197882 */ /* 0x000fe20000000000 */
        /* <DEDUP_REMOVED lines=29> */
[----:B------:R-:W-:Y:S01]  /*3860*/  IGMMA.64x16x32.S8.S8 R112, gdesc[UR16], R112, gsb0 ;  /* 0x00600000107079f1 */ /* 0x000fe20008041070 */
[----:B------:R-:W-:Y:S01]  /*3870*/  UIADD3 UR16, UR8, 0x806, URZ ;  /* 0x0000080608107890 */ /* 0x000fe2000fffe03f */
[----:B------:R-:W-:Y:S02]  /*3880*/  UMOV UR17, 0x40000040 ;  /* 0x4000004000117882 */ /* 0x000fe40000000000 */
[----:B------:R-:W-:Y:S01]  /*3890*/  UMOV UR9, UR17 ;  /* 0x0000001100097c82 */ /* 0x000fe20008000000 */
        /* <DEDUP_REMOVED lines=27> */
[----:B------:R-:W-:-:S03]  /*3a50*/  UIADD3 UR5, UR8, 0xc06, URZ ;  /* 0x00000c0608057890 */ /* 0x000fc6000fffe03f */
[----:B------:R-:W-:Y:S01]  /*3a60*/  UMOV UR8, UR16 ;  /* 0x0000001000087c82 */ /* 0x000fe20008000000 */
[----:B------:R-:W-:Y:S02]  /*3a70*/  WARPGROUP.DEPBAR.LE gsb0, 0x0 ;  /* 0x00008000000079c5 */ /* 0x000fe40000010000 */
[----:B------:R-:W-:-:S06]  /*3a80*/  WARPGROUP.ARRIVE ;  /* 0x00000000000079c5 */ /* 0x000fcc0000000000 */
[----:B------:R-:W-:Y:S01]  /*3a90*/  IGMMA.64x16x32.S8.S8 R24, gdesc[UR40], R24, gsb0 ;  /* 0x00600000281879f1 */ /* 0x000fe20008041018 */
[----:B------:R-:W-:Y:S01]  /*3aa0*/  UMOV UR42, UR18 ;  /* 0x00000012002a7c82 */ /* 0x000fe20008000000 */
[----:B------:R-:W-:Y:S01]  /*3ab0*/  UMOV UR43, UR19 ;  /* 0x00000013002b7c82 */ /* 0x000fe20008000000 */
[----:B------:R-:W-:Y:S01]  /*3ac0*/  UIADD3 UR18, UR6, 0x386, URZ ;  /* 0x0000038606127890 */ /* 0x000fe2000fffe03f */
        /* <DEDUP_REMOVED lines=96> */
[----:B------:R-:W-:Y:S05]  /*40d0*/  @!P1 BRA `(.L_x_22) ;  /* 0x0000002c00a09947 */ /* 0x000fea0003800000 */
[----:B------:R-:W-:Y:S02]  /*40e0*/  UIADD3 UR7, UR37, 0x1, URZ ;  /* 0x0000000125077890 */ /* 0x000fe4000fffe03f */
[----:B------:R-:W-:Y:S02]  /*40f0*/  IMAD.U32 R3, RZ, RZ, UR37 ;  /* 0x00000025ff037e24 */ /* 0x000fe4000f8e00ff */
[----:B------:R-:W-:-:S04]  /*4100*/  UISETP.NE.AND UP0, UPT, UR7, 0x2, UPT ;  /* 0x000000020700788c */ /* 0x000fc8000bf05270 */
[----:B------:R-:W-:Y:S02]  /*4110*/  USEL UR5, URZ, 0x1, UP0 ;  /* 0x000000013f057887 */ /* 0x000fe40008000000 */
[----:B------:R-:W-:Y:S02]  /*4120*/  USEL UR7, UR7, URZ, UP0 ;  /* 0x0000003f07077287 */ /* 0x000fe40008000000 */
[----:B------:R-:W-:-:S06]  /*4130*/  ULOP3.LUT UR5, UR36, UR5, URZ, 0x3c, !UPT ;  /* 0x0000000524057292 */ /* 0x000fcc000f8e3c3f */
[----:B------:R-:W-:-:S07]  /*4140*/  IMAD.U32 R7, RZ, RZ, UR5 ;  /* 0x00000005ff077e24 */ /* 0x000fce000f8e00ff */
.L_x_29:
[----:B------:R-:W-:Y:S05]  /*4150*/  @!P0 BRA `(.L_x_23) ;  /* 0x0000000000048947 */ /* 0x000fea0003800000 */
[----:B------:R-:W-:Y:S01]  /*4160*/  BPT.TRAP 0x1 ;  /* 0x000000040000795c */ /* 0x000fe20000300000 */
.L_x_23:
[----:B------:R-:W3:Y:S01]  /*4170*/  S2UR UR6, SR_CgaCtaId ;  /* 0x00000000000679c3 */ /* 0x000ee20000008800 */
[----:B------:R-:W-:Y:S01]  /*4180*/  UMOV UR5, 0x400 ;  /* 0x0000040000057882 */ /* 0x000fe20000000000 */
[----:B01----:R-:W-:Y:S01]  /*4190*/  IMAD.U32 R5, RZ, RZ, UR7 ;  /* 0x00000007ff057e24 */ /* 0x003fe2000f8e00ff */
[----:B------:R-:W-:Y:S01]  /*41a0*/  SHF.L.U32 R4, R7, 0x1f, RZ ;  /* 0x0000001f07047819 */ /* 0x000fe200000006ff */
[----:B---3--:R-:W-:-:S06]  /*41b0*/  ULEA UR5, UR6, UR5, 0x18 ;  /* 0x0000000506057291 */ /* 0x008fcc000f8ec03f */
[----:B------:R-:W-:-:S04]  /*41c0*/  IMAD.U32 R6, RZ, RZ, UR5 ;  /* 0x00000005ff067e24 */ /* 0x000fc8000f8e00ff */
[----:B------:R-:W-:-:S04]  /*41d0*/  IMAD R5, R5, 0x8, R6 ;  /* 0x0000000805057824 */ /* 0x000fc800078e0206 */
[----:B------:R0:W1:Y:S01]  /*41e0*/  SYNCS.PHASECHK.TRANS64.TRYWAIT P1, [R5+URZ], R4 ;  /* 0x00000004050075a7 */ /* 0x000062000802017f */
[----:B------:R-:W-:Y:S05]  /*41f0*/  @!P0 BRA `(.L_x_24) ;  /* 0x0000000000048947 */ /* 0x000fea0003800000 */
[----:B------:R-:W-:Y:S01]  /*4200*/  BPT.TRAP 0x1 ;  /* 0x000000040000795c */ /* 0x000fe20000300000 */
.L_x_24:
[----:B-1----:R-:W-:Y:S05]  /*4210*/  @P1 BRA `(.L_x_25) ;  /* 0x0000000000081947 */ /* 0x002fea0003800000 */
[----:B------:R-:W1:Y:S02]  /*4220*/  SYNCS.PHASECHK.TRANS64.TRYWAIT P1, [R5+URZ], R4 ;  /* 0x00000004050075a7 */ /* 0x000e64000802017f */
[----:B-1----:R-:W-:Y:S05]  /*4230*/  @!P1 BRA `(.L_x_26) ;  /* 0x000000a400509947 */ /* 0x002fea0003800000 */
.L_x_25:
[----:B------:R-:W-:Y:S01]  /*4240*/  ULEA UR5, UR7, UR39, 0xc ;  /* 0x0000002707057291 */ /* 0x000fe2000f8e603f */
[----:B------:R-:W-:Y:S01]  /*4250*/  WARPGROUP.ARRIVE ;  /* 0x00000000000079c5 */ /* 0x000fe20000000000 */
[----:B------:R-:W-:Y:S01]  /*4260*/  UIMAD UR6, UR7, 0x700, UR4 ;  /* 0x00000700070678a4 */ /* 0x000fe2000f8e0204 */
[----:B------:R-:W-:Y:S01]  /*4270*/  UMOV UR9, 0x40000040 ;  /* 0x4000004000097882 */ /* 0x000fe20000000000 */
[----:B------:R-:W-:Y:S02]  /*4280*/  UMOV UR11, 0x40000040 ;  /* 0x40000040000b7882 */ /* 0x000fe40000000000 */
[----:B------:R-:W-:Y:S01]  /*4290*/  UIADD3 UR14, UR6, 0x80, URZ ;  /* 0x00000080060e7890 */ /* 0x000fe2000fffe03f */
[----:B------:R-:W-:Y:S02]  /*42a0*/  UMOV UR8, UR5 ;  /* 0x0000000500087c82 */ /* 0x000fe40008000000 */
[----:B------:R-:W-:Y:S01]  /*42b0*/  UMOV UR10, UR6 ;  /* 0x00000006000a7c82 */ /* 0x000fe20008000000 */
[----:B------:R-:W-:Y:S01]  /*42c0*/  UMOV UR12, UR8 ;  /* 0x00000008000c7c82 */ /* 0x000fe20008000000 */
[----:B------:R-:W-:Y:S01]  /*42d0*/  IGMMA.64x16x32.S8.S8 R128, gdesc[UR8], R128, gsb0 ;  /* 0x00600000088079f1 */ /* 0x000fe20008041080 */
[----:B------:R-:W-:Y:S01]  /*42e0*/  UMOV UR13, UR9 ;  /* 0x00000009000d7c82 */ /* 0x000fe20008000000 */
[----:B------:R-:W-:Y:S01]  /*42f0*/  UMOV UR15, 0x40000040 ;  /* 0x40000040000f7882 */ /* 0x000fe20000000000 */
[----:B------:R-:W-:Y:S01]  /*4300*/  UIADD3 UR18, UR6, 0x100, URZ ;  /* 0x0000010006127890 */ /* 0x000fe2000fffe03f */
[----:B------:R-:W-:Y:S01]  /*4310*/  UMOV UR16, UR8 ;  /* 0x0000000800107c82 */ /* 0x000fe20008000000 */
        /* <DEDUP_REMOVED lines=18> */
[----:B------:R-:W-:-:S02]  /*4440*/  UIADD3 UR8, UR5, 0x2, URZ ;  /* 0x0000000205087890 */ /* 0x000fc4000fffe03f */
[----:B------:R-:W-:Y:S01]  /*4450*/  UIADD3 UR9, UR6, 0x2, URZ ;  /* 0x0000000206097890 */ /* 0x000fe2000fffe03f */
[----:B------:R-:W-:Y:S02]  /*4460*/  WARPGROUP.DEPBAR.LE gsb0, 0x0 ;  /* 0x00008000000079c5 */ /* 0x000fe40000010000 */
[----:B------:R-:W-:-:S06]  /*4470*/  WARPGROUP.ARRIVE ;  /* 0x00000000000079c5 */ /* 0x000fcc0000000000 */
[----:B------:R-:W-:Y:S01]  /*4480*/  IGMMA.64x16x32.S8.S8 R112, gdesc[UR12], R112, gsb0 ;  /* 0x006000000c7079f1 */ /* 0x000fe20008041070 */
[----:B------:R-:W-:Y:S02]  /*4490*/  UIADD3 UR12, UR5, 0x400, URZ ;  /* 0x00000400050c7890 */ /* 0x000fe4000fffe03f */
        /* <DEDUP_REMOVED lines=132> */
[----:B------:R-:W-:Y:S02]  /*4ce0*/  UIADD3 UR20, UR5, 0x4, URZ ;  /* 0x0000000405147890 */ /* 0x000fe4000fffe03f */
[----:B------:R-:W-:Y:S01]  /*4cf0*/  UIADD3 UR22, UR6, 0x184, URZ ;  /* 0x0000018406167890 */ /* 0x000fe2000fffe03f */
[----:B------:R-:W-:Y:S01]  /*4d00*/  UMOV UR23, 0x40000040 ;  /* 0x4000004000177882 */ /* 0x000fe20000000000 */
[----:B------:R-:W-:Y:S02]  /*4d10*/  WARPGROUP.DEPBAR.LE gsb0, 0x0 ;  /* 0x00008000000079c5 */ /* 0x000fe40000010000 */
[----:B------:R-:W-:-:S06]  /*4d20*/  WARPGROUP.ARRIVE ;  /* 0x00000000000079c5 */ /* 0x000fcc0000000000 */
[----:B------:R-:W-:Y:S01]  /*4d30*/  IGMMA.64x16x32.S8.S8 R88, gdesc[UR16], R88, gsb0 ;  /* 0x00600000105879f1 */ /* 0x000fe20008041058 */
[----:B------:R-:W-:Y:S02]  /*4d40*/  UIADD3 UR16, UR6, 0x4, URZ ;  /* 0x0000000406107890 */ /* 0x000fe4000fffe03f */
[----:B------:R-:W-:Y:S02]  /*4d50*/  UIADD3 UR17, UR6, 0x84, URZ ;  /* 0x0000008406117890 */ /* 0x000fe4000fffe03f */
        /* <DEDUP_REMOVED lines=25> */
[----:B------:R-:W-:Y:S01]  /*4ef0*/  UMOV UR17, UR9 ;  /* 0x0000000900117c82 */ /* 0x000fe20008000000 */
        /* <DEDUP_REMOVED lines=409> */
[----:B------:R-:W-:Y:S01]  /*6890*/  UIADD3 UR5, UR5, 0xc06, URZ ;  /* 0x00000c0605057890 */ /* 0x000fe2000fffe03f */
        /* <DEDUP_REMOVED lines=88> */
[----:B------:R-:W-:Y:S01]  /*6e20*/  BPT.TRAP 0x1 ;  /* 0x000000040000795c */ /* 0x000fe20000300000 */
.L_x_27:
[----:B------:R-:W-:-:S13]  /*6e30*/  ISETP.NE.AND P1, PT, R22, RZ, PT ;  /* 0x000000ff1600720c */ /* 0x000fda0003f25270 */
[----:B01----:R-:W-:-:S04]  /*6e40*/  @P1 IMAD R4, R3, 0x8, R6 ;  /* 0x0000000803041824 */ /* 0x003fc800078e0206 */
[----:B------:R-:W-:-:S05]  /*6e50*/  @P1 VIADD R4, R4, 0x10 ;  /* 0x0000001004041836 */ /* 0x000fca0000000000 */
[----:B------:R-:W-:-:S04]  /*6e60*/  @P1 PRMT R4, R23, 0x654, R4 ;  /* 0x0000065417041816 */ /* 0x000fc80000000004 */
[----:B------:R0:W-:Y:S01]  /*6e70*/  @P1 SYNCS.ARRIVE.TRANS64.RED.A1T0 RZ, [R4+URZ], RZ ;  /* 0x000000ff04ff19a7 */ /* 0x0001e2000810043f */
[----:B------:R-:W-:-:S13]  /*6e80*/  ISETP.GT.U32.AND P1, PT, R19, 0x1, PT ;  /* 0x000000011300780c */ /* 0x000fda0003f24070 */
[----:B0-----:R-:W-:Y:S05]  /*6e90*/  @P1 BRA `(.L_x_28) ;  /* 0x0000000000041947 */ /* 0x001fea0003800000 */
[----:B------:R-:W-:Y:S01]  /*6ea0*/  BPT.TRAP 0x1 ;  /* 0x000000040000795c */ /* 0x000fe20000300000 */
.L_x_28:
[----:B------:R-:W-:Y:S01]  /*6eb0*/  UIADD3 UR7, UR7, 0x1, URZ ;  /* 0x0000000107077890 */ /* 0x000fe2000fffe03f */
[C---:B------:R-:W-:Y:S01]  /*6ec0*/  ISETP.GT.AND P2, PT, R0.reuse, 0x1, PT ;  /* 0x000000010000780c */ /* 0x040fe20003f44270 */
[----:B------:R-:W-:Y:S02]  /*6ed0*/  VIADD R3, R3, 0x1 ;  /* 0x0000000103037836 */ /* 0x000fe40000000000 */
[----:B------:R-:W-:Y:S01]  /*6ee0*/  UISETP.NE.AND UP0, UPT, UR7, 0x2, UPT ;  /* 0x000000020700788c */ /* 0x000fe2000bf05270 */
[----:B------:R-:W-:Y:S02]  /*6ef0*/  VIADD R0, R0, 0xffffffff ;  /* 0xffffffff00007836 */ /* 0x000fe40000000000 */
[C---:B------:R-:W-:Y:S01]  /*6f00*/  ISETP.NE.AND P1, PT, R3.reuse, 0x2, PT ;  /* 0x000000020300780c */ /* 0x040fe20003f25270 */
[----:B------:R-:W-:Y:S02]  /*6f10*/  USEL UR5, URZ, 0x1, UP0 ;  /* 0x000000013f057887 */ /* 0x000fe40008000000 */
[----:B------:R-:W-:Y:S01]  /*6f20*/  USEL UR7, UR7, URZ, UP0 ;  /* 0x0000003f07077287 */ /* 0x000fe20008000000 */
[----:B------:R-:W-:-:S03]  /*6f30*/  SEL R3, R3, RZ, P1 ;  /* 0x000000ff03037207 */ /* 0x000fc60000800000 */
[----:B------:R-:W-:Y:S01]  /*6f40*/  LOP3.LUT R7, R7, UR5, RZ, 0x3c, !PT ;  /* 0x0000000507077c12 */ /* 0x000fe2000f8e3cff */
[----:B------:R-:W-:Y:S07]  /*6f50*/  @P2 BRA `(.L_x_29) ;  /* 0xffffffd0007c2947 */ /* 0x000fee000383ffff */
.L_x_22:
[----:B------:R-:W3:Y:S02]  /*6f60*/  LDC R0, c[0x0][0x28c] ;  /* 0x0000a300ff007b82 */ /* 0x000ee40000000800 */
[----:B---3--:R-:W-:-:S13]  /*6f70*/  ISETP.GE.AND P1, PT, R0, 0x1, PT ;  /* 0x000000010000780c */ /* 0x008fda0003f26270 */
[----:B------:R-:W-:Y:S05]  /*6f80*/  @!P1 BRA `(.L_x_30) ;  /* 0x0000000000409947 */ /* 0x000fea0003800000 */
[----:B------:R-:W-:Y:S05]  /*6f90*/  @!P0 BRA `(.L_x_31) ;  /* 0x0000000000048947 */ /* 0x000fea0003800000 */
[----:B------:R-:W-:Y:S01]  /*6fa0*/  BPT.TRAP 0x1 ;  /* 0x000000040000795c */ /* 0x000fe20000300000 */
.L_x_31:
[----:B------:R-:W-:Y:S01]  /*6fb0*/  ISETP.NE.AND P0, PT, R22, RZ, PT ;  /* 0x000000ff1600720c */ /* 0x000fe20003f05270 */
[----:B------:R-:W-:-:S12]  /*6fc0*/  UISETP.LT.AND UP1, UPT, UR38, 0x1, UPT ;  /* 0x000000012600788c */ /* 0x000fd8000bf21270 */
[----:B------:R-:W-:-:S05]  /*6fd0*/  VOTEU.ANY UP0, P0 ;  /* 0x00000000003f7886 */ /* 0x000fca0000000100 */
[----:B------:R-:W-:-:S04]  /*6fe0*/  @UP0 USEL UR4, UR38, 0x1, UP1 ;  /* 0x0000000126040887 */ /* 0x000fc80008800000 */
[----:B------:R-:W-:-:S06]  /*6ff0*/  @UP0 UIADD3 UR4, UR37, UR38, -UR4 ;  /* 0x0000002625040290 */ /* 0x000fcc000fffe804 */
[----:B------:R-:W-:-:S04]  /*7000*/  IMAD.U32 R0, RZ, RZ, UR4 ;  /* 0x00000004ff007e24 */ /* 0x000fc8000f8e00ff */
[----:B------:R-:W-:-:S05]  /*7010*/  @P0 IMAD.SHL.U32 R0, R0, 0x8, RZ ;  /* 0x0000000800000824 */ /* 0x000fca00078e00ff */
[----:B------:R-:W-:-:S04]  /*7020*/  @P0 LOP3.LUT R0, R0, 0x8, RZ, 0xc0, !PT ;  /* 0x0000000800000812 */ /* 0x000fc800078ec0ff */
[----:B------:R-:W-:-:S04]  /*7030*/  @P0 IADD3 R0, R6, 0x10, R0 ;  /* 0x0000001006000810 */ /* 0x000fc80007ffe000 */
[----:B------:R-:W-:-:S04]  /*7040*/  @P0 PRMT R0, R23, 0x654, R0 ;  /* 0x0000065417000816 */ /* 0x000fc80000000000 */
[----:B------:R3:W-:Y:S01]  /*7050*/  @P0 SYNCS.ARRIVE.TRANS64.RED.A1T0 RZ, [R0+URZ], RZ ;  /* 0x000000ff00ff09a7 */ /* 0x0007e2000810043f */
[----:B------:R-:W-:-:S13]  /*7060*/  ISETP.GT.U32.AND P0, PT, R19, 0x1, PT ;  /* 0x000000011300780c */ /* 0x000fda0003f04070 */
[----:B---3--:R-:W-:Y:S05]  /*7070*/  @P0 BRA `(.L_x_30) ;  /* 0x0000000000040947 */ /* 0x008fea0003800000 */
[----:B------:R-:W-:Y:S01]  /*7080*/  BPT.TRAP 0x1 ;  /* 0x000000040000795c */ /* 0x000fe20000300000 */
.L_x_30:
[----:B------:R-:W3:Y:S01]  /*7090*/  LDC R7, c[0x0][0x288] ;  /* 0x0000a200ff077b82 */ /* 0x000ee20000000800 */
[--C-:B------:R-:W-:Y:S01]  /*70a0*/  SHF.R.U32.HI R0, RZ, 0x7, R18.reuse ;  /* 0x00000007ff007819 */ /* 0x100fe20000011612 */
[----:B------:R-:W-:Y:S01]  /*70b0*/  UIADD3 UR37, UR38, UR37, URZ ;  /* 0x0000002526257290 */ /* 0x000fe2000fffe03f */
[----:B01----:R-:W-:Y:S01]  /*70c0*/  LOP3.LUT R4, R18, 0x60, RZ, 0xc0, !PT ;  /* 0x0000006012047812 */ /* 0x003fe200078ec0ff */
[----:B------:R-:W-:Y:S01]  /*70d0*/  IMAD R139, R139, 0x70, RZ ;  /* 0x000000708b8b7824 */ /* 0x000fe200078e02ff */
[----:B------:R-:W-:Y:S01]  /*70e0*/  LOP3.LUT R0, R0, 0x1, RZ, 0xc0, !PT ;  /* 0x0000000100007812 */ /* 0x000fe200078ec0ff */
[----:B------:R-:W-:Y:S01]  /*70f0*/  USHF.R.U32.HI UR4, URZ, 0x1, UR37 ;  /* 0x000000013f047899 */ /* 0x000fe20008011625 */
[----:B------:R-:W-:Y:S01]  /*7100*/  SHF.R.U32.HI R3, RZ, 0x2, R18 ;  /* 0x00000002ff037819 */ /* 0x000fe20000011612 */
[----:B------:R-:W-:Y:S01]  /*7110*/  IMAD.SHL.U32 R148, R18, 0x2, RZ ;  /* 0x0000000212947824 */ /* 0x000fe200078e00ff */
[----:B------:R-:W-:Y:S01]  /*7120*/  SHF.R.U32.HI R6, RZ, 0x1, R4 ;  /* 0x00000001ff067819 */ /* 0x000fe20000011604 */
[----:B------:R-:W-:Y:S01]  /*7130*/  IMAD.SHL.U32 R4, R0, 0x40, RZ ;  /* 0x0000004000047824 */ /* 0x000fe200078e00ff */
[----:B------:R-:W-:Y:S01]  /*7140*/  LOP3.LUT R3, R3, 0x7, RZ, 0xc0, !PT ;  /* 0x0000000703037812 */ /* 0x000fe200078ec0ff */
[----:B------:R-:W-:Y:S01]  /*7150*/  ULOP3.LUT UR4, UR4, 0x1, URZ, 0xc0, !UPT ;  /* 0x0000000104047892 */ /* 0x000fe2000f8ec03f */
[----:B------:R-:W-:Y:S01]  /*7160*/  SHF.R.S32.HI R12, RZ, 0x1f, R136 ;  /* 0x0000001fff0c7819 */ /* 0x000fe20000011488 */
[----:B------:R-:W-:Y:S01]  /*7170*/  ULDC UR8, c[0x0][0x284] ;  /* 0x0000a10000087ab9 */ /* 0x000fe20000000800 */
[--C-:B------:R-:W-:Y:S01]  /*7180*/  IADD3 R5, RZ, -R6, -R3.reuse ;  /* 0x80000006ff057210 */ /* 0x100fe20007ffe803 */
[----:B------:R-:W-:Y:S01]  /*7190*/  UISETP.GT.U32.AND UP1, UPT, UR37, 0x1, UPT ;  /* 0x000000012500788c */ /* 0x000fe2000bf24070 */
[----:B------:R-:W-:Y:S01]  /*71a0*/  LOP3.LUT R3, R4, 0x40, R3, 0xe2, !PT ;  /* 0x0000004004037812 */ /* 0x000fe200078ee203 */
[----:B------:R-:W-:Y:S01]  /*71b0*/  UISETP.NE.U32.AND UP0, UPT, UR4, 0x1, UPT ;  /* 0x000000010400788c */ /* 0x000fe2000bf05070 */
[----:B------:R-:W-:Y:S01]  /*71c0*/  LOP3.LUT R4, R18, 0x3, RZ, 0xc0, !PT ;  /* 0x0000000312047812 */ /* 0x000fe200078ec0ff */
[----:B------:R-:W-:Y:S01]  /*71d0*/  ULDC.64 UR6, c[0x0][0x5d0] ;  /* 0x0001740000067ab9 */ /* 0x000fe20000000a00 */
[C---:B------:R-:W-:Y:S01]  /*71e0*/  LOP3.LUT R148, R139.reuse, 0x6, R148, 0xf8, !PT ;  /* 0x000000068b947812 */ /* 0x040fe200078ef894 */
[----:B------:R-:W-:Y:S01]  /*71f0*/  UISETP.LT.U32.AND UP1, UPT, UR38, 0x2, UP1 ;  /* 0x000000022600788c */ /* 0x000fe20008f21070 */
[----:B------:R-:W-:Y:S01]  /*7200*/  IMAD R0, R0, -0x40, R5 ;  /* 0xffffffc000007824 */ /* 0x000fe200078e0205 */
[----:B---3--:R-:W-:Y:S01]  /*7210*/  ISETP.GE.AND P0, PT, R139, R7, PT ;  /* 0x000000078b00720c */ /* 0x008fe20003f06270 */
[----:B------:R-:W-:Y:S01]  /*7220*/  IMAD R8, R4, -0x2, R7 ;  /* 0xfffffffe04087824 */ /* 0x000fe200078e0207 */
[----:B------:R-:W-:Y:S01]  /*7230*/  UISETP.GT.U32.AND UP0, UPT, UR38, 0x1, !UP0 ;  /* 0x000000012600788c */ /* 0x000fe2000c704070 */
[----:B------:R-:W-:Y:S01]  /*7240*/  IMAD.SHL.U32 R7, R138, 0x100, RZ ;  /* 0x000001008a077824 */ /* 0x000fe200078e00ff */
[----:B------:R-:W-:Y:S01]  /*7250*/  SHF.R.S32.HI R149, RZ, 0x1f, R148 ;  /* 0x0000001fff957819 */ /* 0x000fe20000011494 */
[----:B------:R-:W-:Y:S01]  /*7260*/  IMAD R5, R12, UR6, RZ ;  /* 0x000000060c057c24 */ /* 0x000fe2000f8e02ff */
[----:B------:R-:W-:Y:S01]  /*7270*/  USEL UR5, URZ, 0x1, !UP1 ;  /* 0x000000013f057887 */ /* 0x000fe2000c800000 */
[----:B------:R-:W-:Y:S01]  /*7280*/  IMAD.WIDE R20, R138, 0x100, RZ ;  /* 0x000001008a147825 */ /* 0x000fe200078e02ff */
[----:B------:R-:W-:Y:S01]  /*7290*/  ISETP.GE.OR P0, PT, R7, UR8, P0 ;  /* 0x0000000807007c0c */ /* 0x000fe20008706670 */
[----:B------:R-:W-:-:S02]  /*72a0*/  USEL UR4, URZ, 0x1, !UP0 ;  /* 0x000000013f047887 */ /* 0x000fc4000c000000 */
[----:B------:R-:W-:Y:S01]  /*72b0*/  IMAD R9, R136, UR7, R5 ;  /* 0x0000000788097c24 */ /* 0x000fe2000f8e0205 */
[----:B------:R-:W-:Y:S01]  /*72c0*/  LOP3.LUT R155, R20, R3, R6, 0xfe, !PT ;  /* 0x00000003149b7212 */ /* 0x000fe200078efe06 */
[----:B------:R-:W-:Y:S01]  /*72d0*/  IMAD.WIDE.U32 R4, R136, UR6, R148 ;  /* 0x0000000688047c25 */ /* 0x000fe2000f8e0094 */
[----:B------:R-:W-:Y:S01]  /*72e0*/  ULOP3.LUT UR37, UR37, 0x1, URZ, 0xc0, !UPT ;  /* 0x0000000125257892 */ /* 0x000fe2000f8ec03f */
[----:B------:R-:W-:Y:S01]  /*72f0*/  IADD3 R3, -R7, UR8, R0 ;  /* 0x0000000807037c10 */ /* 0x000fe2000fffe100 */
[----:B------:R-:W-:Y:S01]  /*7300*/  ULOP3.LUT UR36, UR4, UR36, UR5, 0x96, !UPT ;  /* 0x0000002404247292 */ /* 0x000fe2000f8e9605 */
[----:B------:R-:W-:Y:S02]  /*7310*/  IMAD.IADD R5, R5, 0x1, R9 ;  /* 0x0000000105057824 */ /* 0x000fe400078e0209 */
[----:B------:R-:W-:Y:S02]  /*7320*/  IMAD.IADD R0, R8, 0x1, -R139 ;  /* 0x0000000108007824 */ /* 0x000fe400078e0a8b */
[----:B------:R-:W-:Y:S01]  /*7330*/  IMAD.MOV.U32 R138, RZ, RZ, -0x1 ;  /* 0xffffffffff8a7424 */ /* 0x000fe200078e00ff */
[----:B------:R-:W-:Y:S06]  /*7340*/  @P0 BRA `(.L_x_32) ;  /* 0x0000005400f80947 */ /* 0x000fec0003800000 */
[----:B------:R-:W0:Y:S01]  /*7350*/  LDC.64 R10, c[0x0][0x5c8] ;  /* 0x00017200ff0a7b82 */ /* 0x000e220000000a00 */
[----:B------:R-:W-:Y:S01]  /*7360*/  ULDC.64 UR4, c[0x0][0x5c0] ;  /* 0x0001700000047ab9 */ /* 0x000fe20000000a00 */
[----:B------:R-:W-:Y:S01]  /*7370*/  BSSY B0, `(.L_x_32) ;  /* 0x000057b000007945 */ /* 0x000fe20003800000 */
[-C--:B0-----:R-:W-:Y:S01]  /*7380*/  IMAD R6, R21, R10.reuse, RZ ;  /* 0x0000000a15067224 */ /* 0x081fe200078e02ff */
[----:B------:R-:W-:Y:S01]  /*7390*/  SHF.L.U64.HI R13, R10, 0x3, R11 ;  /* 0x000000030a0d7819 */ /* 0x000fe2000001020b */
[----:B------:R-:W-:-:S04]  /*73a0*/  IMAD.WIDE.U32 R4, R155, R10, R4 ;  /* 0x0000000a9b047225 */ /* 0x000fc800078e0004 */
[----:B------:R-:W-:Y:S01]  /*73b0*/  IMAD R7, R155, R11, R6 ;  /* 0x0000000b9b077224 */ /* 0x000fe200078e0206 */
[----:B------:R-:W-:Y:S01]  /*73c0*/  IADD3 R4, P0, R4, UR4, RZ ;  /* 0x0000000404047c10 */ /* 0x000fe2000ff1e0ff */
[----:B------:R-:W-:Y:S02]  /*73d0*/  IMAD.SHL.U32 R9, R10, 0x8, RZ ;  /* 0x000000080a097824 */ /* 0x000fe400078e00ff */
[----:B------:R-:W-:Y:S02]  /*73e0*/  IMAD.IADD R7, R5, 0x1, R7 ;  /* 0x0000000105077824 */ /* 0x000fe400078e0207 */
[----:B------:R-:W-:Y:S01]  /*73f0*/  IMAD R15, R11, 0x78, RZ ;  /* 0x000000780b0f7824 */ /* 0x000fe200078e02ff */
[----:B------:R-:W-:Y:S02]  /*7400*/  IADD3 R6, P1, R9, R4, RZ ;  /* 0x0000000409067210 */ /* 0x000fe40007f3e0ff */
[----:B------:R-:W-:Y:S02]  /*7410*/  IADD3.X R5, R7, UR5, RZ, P0, !PT ;  /* 0x0000000507057c10 */ /* 0x000fe400087fe4ff */
[----:B-----5:R-:W-:-:S03]  /*7420*/  ISETP.NE.AND P0, PT, R140, RZ, PT ;  /* 0x000000ff8c00720c */ /* 0x020fc60003f05270 */
[----:B------:R-:W-:Y:S02]  /*7430*/  IMAD.X R7, R13, 0x1, R5, P1 ;  /* 0x000000010d077824 */ /* 0x000fe400008e0605 */
[----:B------:R-:W-:-:S04]  /*7440*/  IMAD.WIDE.U32 R10, R10, 0x78, R6 ;  /* 0x000000780a0a7825 */ /* 0x000fc800078e0006 */
[----:B------:R-:W-:Y:S01]  /*7450*/  IMAD.IADD R11, R11, 0x1, R15 ;  /* 0x000000010b0b7824 */ /* 0x000fe200078e020f */
[----:B------:R-:W-:-:S05]  /*7460*/  IADD3 R8, P1, R9, R10, RZ ;  /* 0x0000000a09087210 */ /* 0x000fca0007f3e0ff */
[----:B------:R-:W-:Y:S01]  /*7470*/  IMAD.X R9, R13, 0x1, R11, P1 ;  /* 0x000000010d097824 */ /* 0x000fe200008e060b */
[----:B------:R-:W-:Y:S07]  /*7480*/  @!P0 BRA `(.L_x_33) ;  /* 0x0000004000548947 */ /* 0x000fee0003800000 */
[----:B------:R-:W0:Y:S01]  /*7490*/  LDC.64 R146, c[0x0][0x5b0] ;  /* 0x00016c00ff927b82 */ /* 0x000e220000000a00 */
[----:B------:R-:W-:Y:S01]  /*74a0*/  ULDC.64 UR4, c[0x0][0x5b8] ;  /* 0x00016e0000047ab9 */ /* 0x000fe20000000a00 */
[----:B------:R-:W-:Y:S01]  /*74b0*/  ISETP.GE.AND P3, PT, R3, 0x1, PT ;  /* 0x000000010300780c */ /* 0x000fe20003f66270 */
[----:B------:R-:W-:Y:S01]  /*74c0*/  IMAD R13, R12, UR4, RZ ;  /* 0x000000040c0d7c24 */ /* 0x000fe2000f8e02ff */
[----:B------:R-:W-:Y:S01]  /*74d0*/  BSSY B1, `(.L_x_34) ;  /* 0x000000e000017945 */ /* 0x000fe20003800000 */
[----:B------:R-:W-:Y:S01]  /*74e0*/  IMAD.WIDE.U32 R148, R136, UR4, R148 ;  /* 0x0000000488947c25 */ /* 0x000fe2000f8e0094 */
[----:B------:R-:W-:Y:S02]  /*74f0*/  ISETP.LT.OR P1, PT, R0, 0x1, !P3 ;  /* 0x000000010000780c */ /* 0x000fe40005f21670 */
[----:B------:R-:W1:Y:S01]  /*7500*/  LDC.64 R142, c[0x0][0x5a8] ;  /* 0x00016a00ff8e7b82 */ /* 0x000e620000000a00 */
[----:B------:R-:W-:Y:S02]  /*7510*/  IMAD R13, R136, UR5, R13 ;  /* 0x00000005880d7c24 */ /* 0x000fe4000f8e020d */
[----:B------:R-:W-:-:S02]  /*7520*/  IMAD.MOV.U32 R144, RZ, RZ, R148 ;  /* 0x000000ffff907224 */ /* 0x000fc400078e0094 */
[----:B------:R-:W-:Y:S02]  /*7530*/  IMAD.IADD R145, R149, 0x1, R13 ;  /* 0x0000000195917824 */ /* 0x000fe400078e020d */
[-C--:B0-----:R-:W-:Y:S02]  /*7540*/  IMAD R14, R21, R146.reuse, RZ ;  /* 0x00000092150e7224 */ /* 0x081fe400078e02ff */
[----:B------:R-:W-:-:S04]  /*7550*/  IMAD.WIDE.U32 R12, R155, R146, R144 ;  /* 0x000000929b0c7225 */ /* 0x000fc800078e0090 */
[----:B------:R-:W-:Y:S01]  /*7560*/  IMAD R153, R155, R147, R14 ;  /* 0x000000939b997224 */ /* 0x000fe200078e020e */
[----:B-1----:R-:W-:-:S04]  /*7570*/  IADD3 R12, P0, R12, R142, RZ ;  /* 0x0000008e0c0c7210 */ /* 0x002fc80007f1e0ff */
[----:B------:R-:W-:Y:S01]  /*7580*/  IADD3.X R13, R143, R13, R153, P0, !PT ;  /* 0x0000000d8f0d7210 */ /* 0x000fe200007fe499 */
[----:B------:R-:W-:Y:S08]  /*7590*/  @P1 BRA `(.L_x_35) ;  /* 0x0000000000041947 */ /* 0x000ff00003800000 */
[----:B--2---:R0:W5:Y:S02]  /*75a0*/  LDG.E.U8 R141, desc[UR44][R12.64] ;  /* 0x0000002c0c8d7981 */ /* 0x004164000c1e1100 */
.L_x_35:
[----:B------:R-:W-:Y:S05]  /*75b0*/  BSYNC B1 ;  /* 0x0000000000017941 */ /* 0x000fea0003800000 */
.L_x_34:
[----:B-----5:R-:W-:Y:S01]  /*75c0*/  LOP3.LUT R14, R141, 0xffff, RZ, 0xc0, !PT ;  /* 0x0000ffff8d0e7812 */ /* 0x020fe200078ec0ff */
[----:B------:R-:W-:Y:S01]  /*75d0*/  IMAD.SHL.U32 R150, R146, 0x8, RZ ;  /* 0x0000000892967824 */ /* 0x000fe200078e00ff */
[----:B------:R-:W-:Y:S01]  /*75e0*/  ISETP.LT.OR P4, PT, R0, 0x2, !P3 ;  /* 0x000000020000780c */ /* 0x000fe20005f81670 */
[----:B------:R-:W-:Y:S01]  /*75f0*/  BSSY B1, `(.L_x_36) ;  /* 0x000000b000017945 */ /* 0x000fe20003800000 */
[----:B------:R-:W-:Y:S02]  /*7600*/  PRMT R15, R14, 0x8880, RZ ;  /* 0x000088800e0f7816 */ /* 0x000fe400000000ff */
[----:B------:R-:W-:-:S03]  /*7610*/  SHF.L.U64.HI R151, R146, 0x3, R147 ;  /* 0x0000000392977819 */ /* 0x000fc60000010293 */
[----:B------:R-:W-:Y:S02]  /*7620*/  IMAD R136, R15, R140, RZ ;  /* 0x0000008c0f887224 */ /* 0x000fe400078e02ff */
[----:B------:R-:W-:-:S04]  /*7630*/  IMAD.WIDE.U32 R14, R155, R146, R150 ;  /* 0x000000929b0e7225 */ /* 0x000fc800078e0096 */
[----:B------:R-:W-:-:S05]  /*7640*/  @!P1 IMAD R139, R128, R137, R136 ;  /* 0x00000089808b9224 */ /* 0x000fca00078e0288 */
[----:B------:R1:W-:Y:S01]  /*7650*/  @!P1 STG.E.U8 desc[UR44][R4.64], R139 ;  /* 0x0000008b04009986 */ /* 0x0003e2000c10112c */
[----:B------:R-:W-:Y:S05]  /*7660*/  @P4 BRA `(.L_x_37) ;  /* 0x00000000000c4947 */ /* 0x000fea0003800000 */
[----:B--2---:R-:W1:Y:S02]  /*7670*/  LDG.E.U8 R141, desc[UR44][R12.64+0x1] ;  /* 0x0000012c0c8d7981 */ /* 0x004e64000c1e1100 */
[----:B-1----:R-:W-:-:S05]  /*7680*/  PRMT R139, R141, 0x8880, RZ ;  /* 0x000088808d8b7816 */ /* 0x002fca00000000ff */
[----:B------:R-:W-:-:S07]  /*7690*/  IMAD R136, R139, R140, RZ ;  /* 0x0000008c8b887224 */ /* 0x000fce00078e02ff */
.L_x_37:
[----:B------:R-:W-:Y:S05]  /*76a0*/  BSYNC B1 ;  /* 0x0000000000017941 */ /* 0x000fea0003800000 */
.L_x_36:
[----:B------:R-:W-:Y:S01]  /*76b0*/  @!P4 IMAD R129, R129, R137, R136 ;  /* 0x000000898181c224 */ /* 0x000fe200078e0288 */
[----:B------:R-:W-:Y:S01]  /*76c0*/  ISETP.GE.AND P0, PT, R3, 0x9, PT ;  /* 0x000000090300780c */ /* 0x000fe20003f06270 */
[----:B------:R-:W-:Y:S01]  /*76d0*/  IMAD.IADD R15, R153, 0x1, R15 ;  /* 0x00000001990f7824 */ /* 0x000fe200078e020f */
[----:B------:R-:W-:Y:S01]  /*76e0*/  IADD3 R14, P1, P2, R148, R142, R14 ;  /* 0x0000008e940e7210 */ /* 0x000fe20007a3e00e */
[----:B------:R-:W-:Y:S01]  /*76f0*/  BSSY B1, `(.L_x_38) ;  /* 0x000000b000017945 */ /* 0x000fe20003800000 */
[----:B------:R3:W-:Y:S01]  /*7700*/  @!P4 STG.E.U8 desc[UR44][R4.64+0x1], R129 ;  /* 0x000001810400c986 */ /* 0x0007e2000c10112c */
[----:B------:R-:W-:Y:S02]  /*7710*/  ISETP.LT.OR P4, PT, R0, 0x1, !P0 ;  /* 0x000000010000780c */ /* 0x000fe40004781670 */
[----:B------:R-:W-:Y:S02]  /*7720*/  IADD3.X R15, R145, R143, R15, P1, P2 ;  /* 0x0000008f910f7210 */ /* 0x000fe40000fe440f */
[----:B------:R-:W-:-:S02]  /*7730*/  IADD3 R155, P5, R155, 0x80, RZ ;  /* 0x000000809b9b7810 */ /* 0x000fc40007fbe0ff */
[C---:B------:R-:W-:Y:S02]  /*7740*/  ISETP.LT.OR P1, PT, R0.reuse, 0x2, !P0 ;  /* 0x000000020000780c */ /* 0x040fe40004721670 */
[----:B------:R-:W-:-:S05]  /*7750*/  ISETP.LT.OR P2, PT, R0, 0x9, !P3 ;  /* 0x000000090000780c */ /* 0x000fca0005f41670 */
[----:B---3--:R-:W-:Y:S08]  /*7760*/  @P4 BRA `(.L_x_39) ;  /* 0x00000000000c4947 */ /* 0x008ff00003800000 */
[----:B--2---:R-:W2:Y:S02]  /*7770*/  LDG.E.U8 R141, desc[UR44][R14.64] ;  /* 0x0000002c0e8d7981 */ /* 0x004ea4000c1e1100 */
[----:B--2---:R-:W-:-:S05]  /*7780*/  PRMT R129, R141, 0x8880, RZ ;  /* 0x000088808d817816 */ /* 0x004fca00000000ff */
[----:B------:R-:W-:-:S07]  /*7790*/  IMAD R136, R129, R140, RZ ;  /* 0x0000008c81887224 */ /* 0x000fce00078e02ff */
.L_x_39:
[----:B------:R-:W-:Y:S05]  /*77a0*/  BSYNC B1 ;  /* 0x0000000000017941 */ /* 0x000fea0003800000 */
.L_x_38:
[----:B------:R-:W-:Y:S01]  /*77b0*/  @!P4 IMAD R129, R130, R137, R136 ;  /* 0x000000898281c224 */ /* 0x000fe200078e0288 */
[----:B------:R-:W-:Y:S04]  /*77c0*/  BSSY B1, `(.L_x_40) ;  /* 0x0000006000017945 */ /* 0x000fe80003800000 */
[----:B------:R3:W-:Y:S01]  /*77d0*/  @!P4 STG.E.U8 desc[UR44][R6.64], R129 ;  /* 0x000000810600c986 */ /* 0x0007e2000c10112c */
[----:B------:R-:W-:Y:S05]  /*77e0*/  @P1 BRA `(.L_x_41) ;  /* 0x00000000000c1947 */ /* 0x000fea0003800000 */
[----:B--2---:R-:W3:Y:S02]  /*77f0*/  LDG.E.U8 R141, desc[UR44][R14.64+0x1] ;  /* 0x0000012c0e8d7981 */ /* 0x004ee4000c1e1100 */
[----:B---3--:R-:W-:-:S05]  /*7800*/  PRMT R129, R141, 0x8880, RZ ;  /* 0x000088808d817816 */ /* 0x008fca00000000ff */
[----:B------:R-:W-:-:S07]  /*7810*/  IMAD R136, R129, R140, RZ ;  /* 0x0000008c81887224 */ /* 0x000fce00078e02ff */
.L_x_41:
[----:B------:R-:W-:Y:S05]  /*7820*/  BSYNC B1 ;  /* 0x0000000000017941 */ /* 0x000fea0003800000 */
.L_x_40:
[----:B------:R-:W-:Y:S01]  /*7830*/  @!P1 IMAD R131, R131, R137, R136 ;  /* 0x0000008983839224 */ /* 0x000fe200078e0288 */
[----:B------:R-:W-:Y:S04]  /*7840*/  BSSY B1, `(.L_x_42) ;  /* 0x0000006000017945 */ /* 0x000fe80003800000 */
[----:B------:R4:W-:Y:S01]  /*7850*/  @!P1 STG.E.U8 desc[UR44][R6.64+0x1], R131 ;  /* 0x0000018306009986 */ /* 0x0009e2000c10112c */
[----:B------:R-:W-:Y:S05]  /*7860*/  @P2 BRA `(.L_x_43) ;  /* 0x00000000000c2947 */ /* 0x000fea0003800000 */
[----:B--2---:R-:W3:Y:S02]  /*7870*/  LDG.E.U8 R141, desc[UR44][R12.64+0x8] ;  /* 0x0000082c0c8d7981 */ /* 0x004ee4000c1e1100 */
[----:B---3--:R-:W-:-:S05]  /*7880*/  PRMT R129, R141, 0x8880, RZ ;  /* 0x000088808d817816 */ /* 0x008fca00000000ff */
[----:B------:R-:W-:-:S07]  /*7890*/  IMAD R136, R129, R140, RZ ;  /* 0x0000008c81887224 */ /* 0x000fce00078e02ff */
.L_x_43:
[----:B------:R-:W-:Y:S05]  /*78a0*/  BSYNC B1 ;  /* 0x0000000000017941 */ /* 0x000fea0003800000 */
.L_x_42:
[----:B------:R-:W-:Y:S01]  /*78b0*/  ISETP.LT.OR P1, PT, R0, 0xa, !P3 ;  /* 0x0000000a0000780c */ /* 0x000fe20005f21670 */
[----:B----4-:R-:W-:Y:S01]  /*78c0*/  @!P2 IMAD R131, R132, R137, R136 ;  /* 0x000000898483a224 */ /* 0x010fe200078e0288 */
[----:B------:R-:W-:Y:S01]  /*78d0*/  BSSY B1, `(.L_x_44) ;  /* 0x000000b000017945 */ /* 0x000fe20003800000 */
[----:B---3--:R-:W-:-:S03]  /*78e0*/  IMAD.WIDE.U32 R128, R155, R146, R144 ;  /* 0x000000929b807225 */ /* 0x008fc600078e0090 */
[----:B------:R3:W-:Y:S01]  /*78f0*/  @!P2 STG.E.U8 desc[UR44][R4.64+0x8], R131 ;  /* 0x000008830400a986 */ /* 0x0007e2000c10112c */
[----:B------:R-:W-:Y:S01]  /*7900*/  IMAD.X R21, RZ, RZ, R21, P5 ;  /* 0x000000ffff157224 */ /* 0x000fe200028e0615 */
[C---:B------:R-:W-:Y:S02]  /*7910*/  ISETP.LT.OR P5, PT, R0.reuse, 0x9, !P0 ;  /* 0x000000090000780c */ /* 0x040fe400047a1670 */
[----:B------:R-:W-:Y:S02]  /*7920*/  ISETP.LT.OR P2, PT, R0, 0xa, !P0 ;  /* 0x0000000a0000780c */ /* 0x000fe40004741670 */
[----:B------:R-:W-:Y:S01]  /*7930*/  IADD3 R20, P4, R128, R142, RZ ;  /* 0x0000008e80147210 */ /* 0x000fe20007f9e0ff */
[----:B------:R-:W-:-:S12]  /*7940*/  @P1 BRA `(.L_x_45) ;  /* 0x00000000000c1947 */ /* 0x000fd80003800000 */
[----:B--2---:R-:W3:Y:S02]  /*7950*/  LDG.E.U8 R141, desc[UR44][R12.64+0x9] ;  /* 0x0000092c0c8d7981 */ /* 0x004ee4000c1e1100 */
[----:B---3--:R-:W-:-:S05]  /*7960*/  PRMT R131, R141, 0x8880, RZ ;  /* 0x000088808d837816 */ /* 0x008fca00000000ff */
[----:B------:R-:W-:-:S07]  /*7970*/  IMAD R136, R131, R140, RZ ;  /* 0x0000008c83887224 */ /* 0x000fce00078e02ff */
.L_x_45:
[----:B------:R-:W-:Y:S05]  /*7980*/  BSYNC B1 ;  /* 0x0000000000017941 */ /* 0x000fea0003800000 */
.L_x_44:
[----:B------:R-:W-:Y:S01]  /*7990*/  @!P1 IMAD R133, R133, R137, R136 ;  /* 0x0000008985859224 */ /* 0x000fe200078e0288 */
[----:B------:R-:W-:Y:S01]  /*79a0*/  BSSY B1, `(.L_x_46) ;  /* 0x0000007000017945 */ /* 0x000fe20003800000 */
[----:B------:R-:W-:-:S03]  /*79b0*/  IMAD R130, R21, R146, RZ ;  /* 0x0000009215827224 */ /* 0x000fc600078e02ff */
[----:B------:R4:W-:Y:S01]  /*79c0*/  @!P1 STG.E.U8 desc[UR44][R4.64+0x9], R133 ;  /* 0x0000098504009986 */ /* 0x0009e2000c10112c */
[----:B------:R-:W-:Y:S05]  /*79d0*/  @P5 BRA `(.L_x_47) ;  /* 0x00000000000c5947 */ /* 0x000fea0003800000 */
[----:B--2---:R-:W3:Y:S02]  /*79e0*/  LDG.E.U8 R141, desc[UR44][R14.64+0x8] ;  /* 0x0000082c0e8d7981 */ /* 0x004ee4000c1e1100 */
[----:B---3--:R-:W-:-:S05]  /*79f0*/  PRMT R131, R141, 0x8880, RZ ;  /* 0x000088808d837816 */ /* 0x008fca00000000ff */
[----:B------:R-:W-:-:S07]  /*7a00*/  IMAD R136, R131, R140, RZ ;  /* 0x0000008c83887224 */ /* 0x000fce00078e02ff */
.L_x_47:
[----:B------:R-:W-:Y:S05]  /*7a10*/  BSYNC B1 ;  /* 0x0000000000017941 */ /* 0x000fea0003800000 */
.L_x_46:
[----:B---3--:R-:W-:Y:S01]  /*7a20*/  @!P5 IMAD R131, R134, R137, R136 ;  /* 0x000000898683d224 */ /* 0x008fe200078e0288 */
[----:B------:R-:W-:Y:S01]  /*7a30*/  BSSY B1, `(.L_x_48) ;  /* 0x0000007000017945 */ /* 0x000fe20003800000 */
[----:B----4-:R-:W-:-:S03]  /*7a40*/  IMAD R133, R155, R147, R130 ;  /* 0x000000939b857224 */ /* 0x010fc600078e0282 */
[----:B------:R3:W-:Y:S01]  /*7a50*/  @!P5 STG.E.U8 desc[UR44][R6.64+0x8], R131 ;  /* 0x000008830600d986 */ /* 0x0007e2000c10112c */
[----:B------:R-:W-:Y:S05]  /*7a60*/  @P2 BRA `(.L_x_49) ;  /* 0x00000000000c2947 */ /* 0x000fea0003800000 */
[----:B--2---:R-:W3:Y:S02]  /*7a70*/  LDG.E.U8 R141, desc[UR44][R14.64+0x9] ;  /* 0x0000092c0e8d7981 */ /* 0x004ee4000c1e1100 */
[----:B---3--:R-:W-:-:S05]  /*7a80*/  PRMT R131, R141, 0x8880, RZ ;  /* 0x000088808d837816 */ /* 0x008fca00000000ff */
[----:B------:R-:W-:-:S07]  /*7a90*/  IMAD R136, R131, R140, RZ ;  /* 0x0000008c83887224 */ /* 0x000fce00078e02ff */
.L_x_49:
[----:B------:R-:W-:Y:S05]  /*7aa0*/  BSYNC B1 ;  /* 0x0000000000017941 */ /* 0x000fea0003800000 */
.L_x_48:
[----:B------:R-:W-:Y:S01]  /*7ab0*/  ISETP.GE.AND P1, PT, R3, 0x81, PT ;  /* 0x000000810300780c */ /* 0x000fe20003f26270 */
[----:B------:R-:W-:Y:S01]  /*7ac0*/  @!P2 IMAD R135, R135, R137, R136 ;  /* 0x000000898787a224 */ /* 0x000fe200078e0288 */
[----:B------:R-:W-:Y:S01]  /*7ad0*/  IADD3.X R21, R143, R129, R133, P4, !PT ;  /* 0x000000818f157210 */ /* 0x000fe200027fe485 */
[----:B------:R-:W-:Y:S01]  /*7ae0*/  IMAD.WIDE.U32 R146, R155, R146, R150 ;  /* 0x000000929b927225 */ /* 0x000fe200078e0096 */
[----:B------:R-:W-:Y:S01]  /*7af0*/  ISETP.LT.OR P4, PT, R0, 0x1, !P1 ;  /* 0x000000010000780c */ /* 0x000fe20004f81670 */
[----:B------:R-:W-:Y:S01]  /*7b00*/  BSSY B1, `(.L_x_50) ;  /* 0x0000008000017945 */ /* 0x000fe20003800000 */
[----:B------:R4:W-:Y:S01]  /*7b10*/  @!P2 STG.E.U8 desc[UR44][R6.64+0x9], R135 ;  /* 0x000009870600a986 */ /* 0x0009e2000c10112c */
[----:B------:R-:W-:Y:S01]  /*7b20*/  IADD3 R128, P2, P5, R148, R142, R146 ;  /* 0x0000008e94807210 */ /* 0x000fe20007d5e092 */
[----:B------:R-:W-:-:S09]  /*7b30*/  IMAD.IADD R146, R133, 0x1, R147 ;  /* 0x0000000185927824 */ /* 0x000fd200078e0293 */
[----:B------:R-:W-:Y:S05]  /*7b40*/  @P4 BRA `(.L_x_51) ;  /* 0x00000000000c4947 */ /* 0x000fea0003800000 */
[----:B--2---:R-:W3:Y:S02]  /*7b50*/  LDG.E.U8 R141, desc[UR44][R20.64] ;  /* 0x0000002c148d7981 */ /* 0x004ee4000c1e1100 */
[----:B---3--:R-:W-:-:S05]  /*7b60*/  PRMT R131, R141, 0x8880, RZ ;  /* 0x000088808d837816 */ /* 0x008fca00000000ff */
[----:B------:R-:W-:-:S07]  /*7b70*/  IMAD R136, R131, R140, RZ ;  /* 0x0000008c83887224 */ /* 0x000fce00078e02ff */
.L_x_51:
[----:B------:R-:W-:Y:S05]  /*7b80*/  BSYNC B1 ;  /* 0x0000000000017941 */ /* 0x000fea0003800000 */
.L_x_50:
[----:B---3--:R-:W-:Y:S01]  /*7b90*/  @!P4 IMAD R131, R120, R137, R136 ;  /* 0x000000897883c224 */ /* 0x008fe200078e0288 */
[----:B------:R-:W-:Y:S01]  /*7ba0*/  IADD3.X R129, R145, R143, R146, P2, P5 ;  /* 0x0000008f91817210 */ /* 0x000fe200017ea492 */
[----:B------:R-:W-:Y:S01]  /*7bb0*/  BSSY B1, `(.L_x_52) ;  /* 0x0000009000017945 */ /* 0x000fe20003800000 */
[----:B------:R-:W-:Y:S02]  /*7bc0*/  ISETP.GE.AND P2, PT, R3, 0x89, PT ;  /* 0x000000890300780c */ /* 0x000fe40003f46270 */
[----:B------:R3:W-:Y:S01]  /*7bd0*/  @!P4 STG.E.U8 desc[UR44][R10.64], R131 ;  /* 0x000000830a00c986 */ /* 0x0007e2000c10112c */
[C---:B------:R-:W-:Y:S02]  /*7be0*/  ISETP.LT.OR P4, PT, R0.reuse, 0x2, !P1 ;  /* 0x000000020000780c */ /* 0x040fe40004f81670 */
[----:B------:R-:W-:-:S11]  /*7bf0*/  ISETP.LT.OR P5, PT, R0, 0x1, !P2 ;  /* 0x000000010000780c */ /* 0x000fd600057a1670 */
[----:B---3--:R-:W-:Y:S05]  /*7c00*/  @P4 BRA `(.L_x_53) ;  /* 0x00000000000c4947 */ /* 0x008fea0003800000 */
[----:B--2---:R-:W2:Y:S02]  /*7c10*/  LDG.E.U8 R141, desc[UR44][R20.64+0x1] ;  /* 0x0000012c148d7981 */ /* 0x004ea4000c1e1100 */
[----:B--2---:R-:W-:-:S05]  /*7c20*/  PRMT R3, R141, 0x8880, RZ ;  /* 0x000088808d037816 */ /* 0x004fca00000000ff */
[----:B------:R-:W-:-:S07]  /*7c30*/  IMAD R136, R3, R140, RZ ;  /* 0x0000008c03887224 */ /* 0x000fce00078e02ff */
.L_x_53:
[----:B------:R-:W-:Y:S05]  /*7c40*/  BSYNC B1 ;  /* 0x0000000000017941 */ /* 0x000fea0003800000 */
.L_x_52:
[----:B------:R-:W-:Y:S01]  /*7c50*/  @!P4 IMAD R121, R121, R137, R136 ;  /* 0x000000897979c224 */ /* 0x000fe200078e0288 */
[----:B------:R-:W-:Y:S04]  /*7c60*/  BSSY B1, `(.L_x_54) ;  /* 0x0000006000017945 */ /* 0x000fe80003800000 */
[----:B------:R3:W-:Y:S01]  /*7c70*/  @!P4 STG.E.U8 desc[UR44][R10.64+0x1], R121 ;  /* 0x000001790a00c986 */ /* 0x0007e2000c10112c */
[----:B------:R-:W-:Y:S05]  /*7c80*/  @P5 BRA `(.L_x_55) ;  /* 0x00000000000c5947 */ /* 0x000fea0003800000 */
[----:B--2---:R-:W2:Y:S02]  /*7c90*/  LDG.E.U8 R141, desc[UR44][R128.64] ;  /* 0x0000002c808d7981 */ /* 0x004ea4000c1e1100 */
[----:B--2---:R-:W-:-:S05]  /*7ca0*/  PRMT R3, R141, 0x8880, RZ ;  /* 0x000088808d037816 */ /* 0x004fca00000000ff */
[----:B------:R-:W-:-:S07]  /*7cb0*/  IMAD R136, R3, R140, RZ ;  /* 0x0000008c03887224 */ /* 0x000fce00078e02ff */
.L_x_55:
[----:B------:R-:W-:Y:S05]  /*7cc0*/  BSYNC B1 ;  /* 0x0000000000017941 */ /* 0x000fea0003800000 */
.L_x_54:
[----:B------:R-:W-:Y:S01]  /*7cd0*/  ISETP.LT.OR P4, PT, R0, 0x2, !P2 ;  /* 0x000000020000780c */ /* 0x000fe20005781670 */
[----:B------:R-:W-:Y:S01]  /*7ce0*/  @!P5 IMAD R3, R122, R137, R136 ;  /* 0x000000897a03d224 */ /* 0x000fe200078e0288 */
[----:B------:R-:W-:Y:S04]  /*7cf0*/  BSSY B1, `(.L_x_56) ;  /* 0x0000007000017945 */ /* 0x000fe80003800000 */
[----:B------:R0:W-:Y:S01]  /*7d00*/  @!P5 STG.E.U8 desc[UR44][R8.64], R3 ;  /* 0x000000030800d986 */ /* 0x0001e2000c10112c */
[----:B------:R-:W-:-:S06]  /*7d10*/  ISETP.LT.OR P5, PT, R0, 0x9, !P1 ;  /* 0x000000090000780c */ /* 0x000fcc0004fa1670 */
[----:B------:R-:W-:Y:S07]  /*7d20*/  @P4 BRA `(.L_x_57) ;  /* 0x00000000000c4947 */ /* 0x000fee0003800000 */
[----:B--2---:R-:W0:Y:S02]  /*7d30*/  LDG.E.U8 R141, desc[UR44][R128.64+0x1] ;  /* 0x0000012c808d7981 */ /* 0x004e24000c1e1100 */
[----:B0-----:R-:W-:-:S05]  /*7d40*/  PRMT R3, R141, 0x8880, RZ ;  /* 0x000088808d037816 */ /* 0x001fca00000000ff */
[----:B------:R-:W-:-:S07]  /*7d50*/  IMAD R136, R3, R140, RZ ;  /* 0x0000008c03887224 */ /* 0x000fce00078e02ff */
.L_x_57:
[----:B------:R-:W-:Y:S05]  /*7d60*/  BSYNC B1 ;  /* 0x0000000000017941 */ /* 0x000fea0003800000 */
.L_x_56:
[----:B------:R-:W-:Y:S01]  /*7d70*/  @!P4 IMAD R123, R123, R137, R136 ;  /* 0x000000897b7bc224 */ /* 0x000fe200078e0288 */
[----:B------:R-:W-:Y:S04]  /*7d80*/  BSSY B1, `(.L_x_58) ;  /* 0x0000006000017945 */ /* 0x000fe80003800000 */
[----:B------:R0:W-:Y:S01]  /*7d90*/  @!P4 STG.E.U8 desc[UR44][R8.64+0x1], R123 ;  /* 0x0000017b0800c986 */ /* 0x0001e2000c10112c */
[----:B------:R-:W-:Y:S05]  /*7da0*/  @P5 BRA `(.L_x_59) ;  /* 0x00000000000c5947 */ /* 0x000fea0003800000 */
[----:B--2---:R-:W0:Y:S02]  /*7db0*/  LDG.E.U8 R141, desc[UR44][R20.64+0x8] ;  /* 0x0000082c148d7981 */ /* 0x004e24000c1e1100 */
[----:B0-----:R-:W-:-:S05]  /*7dc0*/  PRMT R3, R141, 0x8880, RZ ;  /* 0x000088808d037816 */ /* 0x001fca00000000ff */
[----:B------:R-:W-:-:S07]  /*7dd0*/  IMAD R136, R3, R140, RZ ;  /* 0x0000008c03887224 */ /* 0x000fce00078e02ff */
.L_x_59:
[----:B------:R-:W-:Y:S05]  /*7de0*/  BSYNC B1 ;  /* 0x0000000000017941 */ /* 0x000fea0003800000 */
.L_x_58:
[----:B------:R-:W-:Y:S01]  /*7df0*/  ISETP.LT.OR P4, PT, R0, 0xa, !P1 ;  /* 0x0000000a0000780c */ /* 0x000fe20004f81670 */
[----:B0-----:R-:W-:Y:S01]  /*7e00*/  @!P5 IMAD R3, R124, R137, R136 ;  /* 0x000000897c03d224 */ /* 0x001fe200078e0288 */
[----:B------:R-:W-:Y:S04]  /*7e10*/  BSSY B1, `(.L_x_60) ;  /* 0x0000007000017945 */ /* 0x000fe80003800000 */
[----:B------:R0:W-:Y:S01]  /*7e20*/  @!P5 STG.E.U8 desc[UR44][R10.64+0x8], R3 ;  /* 0x000008030a00d986 */ /* 0x0001e2000c10112c */
[----:B------:R-:W-:-:S06]  /*7e30*/  ISETP.LT.OR P5, PT, R0, 0x9, !P2 ;  /* 0x000000090000780c */ /* 0x000fcc00057a1670 */
[----:B------:R-:W-:Y:S07]  /*7e40*/  @P4 BRA `(.L_x_61) ;  /* 0x00000000000c4947 */ /* 0x000fee0003800000 */
[----:B--2---:R-:W0:Y:S02]  /*7e50*/  LDG.E.U8 R141, desc[UR44][R20.64+0x9] ;  /* 0x0000092c148d7981 */ /* 0x004e24000c1e1100 */
[----:B0-----:R-:W-:-:S05]  /*7e60*/  PRMT R3, R141, 0x8880, RZ ;  /* 0x000088808d037816 */ /* 0x001fca00000000ff */
[----:B------:R-:W-:-:S07]  /*7e70*/  IMAD R136, R3, R140, RZ ;  /* 0x0000008c03887224 */ /* 0x000fce00078e02ff */
.L_x_61:
[----:B------:R-:W-:Y:S05]  /*7e80*/  BSYNC B1 ;  /* 0x0000000000017941 */ /* 0x000fea0003800000 */
.L_x_60:
[----:B------:R-:W-:Y:S01]  /*7e90*/  @!P4 IMAD R125, R125, R137, R136 ;  /* 0x000000897d7dc224 */ /* 0x000fe200078e0288 */
[----:B------:R-:W-:Y:S04]  /*7ea0*/  BSSY B1, `(.L_x_62) ;  /* 0x0000006000017945 */ /* 0x000fe80003800000 */
[----:B------:R0:W-:Y:S01]  /*7eb0*/  @!P4 STG.E.U8 desc[UR44][R10.64+0x9], R125 ;  /* 0x0000097d0a00c986 */ /* 0x0001e2000c10112c */
[----:B------:R-:W-:Y:S05]  /*7ec0*/  @P5 BRA `(.L_x_63) ;  /* 0x00000000000c5947 */ /* 0x000fea0003800000 */
[----:B--2---:R-:W0:Y:S02]  /*7ed0*/  LDG.E.U8 R141, desc[UR44][R128.64+0x8] ;  /* 0x0000082c808d7981 */ /* 0x004e24000c1e1100 */
[----:B0-----:R-:W-:-:S05]  /*7ee0*/  PRMT R3, R141, 0x8880, RZ ;  /* 0x000088808d037816 */ /* 0x001fca00000000ff */
[----:B------:R-:W-:-:S07]  /*7ef0*/  IMAD R136, R3, R140, RZ ;  /* 0x0000008c03887224 */ /* 0x000fce00078e02ff */
.L_x_63:
[----:B------:R-:W-:Y:S05]  /*7f00*/  BSYNC B1 ;  /* 0x0000000000017941 */ /* 0x000fea0003800000 */
.L_x_62:
        /* <DEDUP_REMOVED lines=9> */
.L_x_65:
[----:B------:R-:W-:Y:S05]  /*7fa0*/  BSYNC B1 ;  /* 0x0000000000017941 */ /* 0x000fea0003800000 */
.L_x_64:
[----:B------:R-:W-:Y:S01]  /*7fb0*/  @!P4 IMAD R127, R127, R137, R136 ;  /* 0x000000897f7fc224 */ /* 0x000fe200078e0288 */
[----:B------:R-:W-:Y:S04]  /*7fc0*/  BSSY B1, `(.L_x_66) ;  /* 0x0000006000017945 */ /* 0x000fe80003800000 */
[----:B------:R0:W-:Y:S01]  /*7fd0*/  @!P4 STG.E.U8 desc[UR44][R8.64+0x9], R127 ;  /* 0x0000097f0800c986 */ /* 0x0001e2000c10112c */
[----:B------:R-:W-:Y:S05]  /*7fe0*/  @P5 BRA `(.L_x_67) ;  /* 0x00000000000c5947 */ /* 0x000fea0003800000 */
[----:B--2---:R-:W0:Y:S02]  /*7ff0*/  LDG.E.U8 R141, desc[UR44][R12.64+0x10] ;  /* 0x0000102c0c8d7981 */ /* 0x004e24000c1e1100 */
[----:B0-----:R-:W-:-:S05]  /*8000*/  PRMT R3, R141, 0x8880, RZ ;  /* 0x000088808d037816 */ /* 0x001fca00000000ff */
[----:B------:R-:W-:-:S07]  /*8010*/  IMAD R136, R3, R140, RZ ;  /* 0x0000008c03887224 */ /* 0x000fce00078e02ff */
.L_x_67:
[----:B------:R-:W-:Y:S05]  /*8020*/  BSYNC B1 ;  /* 0x0000000000017941 */ /* 0x000fea0003800000 */
.L_x_66:
        /* <DEDUP_REMOVED lines=9> */
.L_x_69:
[----:B------:R-:W-:Y:S05]  /*80c0*/  BSYNC B1 ;  /* 0x0000000000017941 */ /* 0x000fea0003800000 */
.L_x_68:
[----:B------:R-:W-:Y:S01]  /*80d0*/  @!P4 IMAD R113, R113, R137, R136 ;  /* 0x000000897171c224 */ /* 0x000fe200078e0288 */
[----:B------:R-:W-:Y:S04]  /*80e0*/  BSSY B1, `(.L_x_70) ;  /* 0x0000006000017945 */ /* 0x000fe80003800000 */
[----:B------:R0:W-:Y:S01]  /*80f0*/  @!P4 STG.E.U8 desc[UR44][R4.64+0x11], R113 ;  /* 0x000011710400c986 */ /* 0x0001e2000c10112c */
[----:B------:R-:W-:Y:S05]  /*8100*/  @P5 BRA `(.L_x_71) ;  /* 0x00000000000c5947 */ /* 0x000fea0003800000 */
[----:B--2---:R-:W0:Y:S02]  /*8110*/  LDG.E.U8 R141, desc[UR44][R14.64+0x10] ;  /* 0x0000102c0e8d7981 */ /* 0x004e24000c1e1100 */
[----:B0-----:R-:W-:-:S05]  /*8120*/  PRMT R3, R141, 0x8880, RZ ;  /* 0x000088808d037816 */ /* 0x001fca00000000ff */
[----:B------:R-:W-:-:S07]  /*8130*/  IMAD R136, R3, R140, RZ ;  /* 0x0000008c03887224 */ /* 0x000fce00078e02ff */
.L_x_71:
[----:B------:R-:W-:Y:S05]  /*8140*/  BSYNC B1 ;  /* 0x0000000000017941 */ /* 0x000fea0003800000 */
.L_x_70:
        /* <DEDUP_REMOVED lines=9> */
.L_x_73:
[----:B------:R-:W-:Y:S05]  /*81e0*/  BSYNC B1 ;  /* 0x0000000000017941 */ /* 0x000fea0003800000 */
.L_x_72:
[----:B------:R-:W-:Y:S01]  /*81f0*/  @!P4 IMAD R115, R115, R137, R136 ;  /* 0x000000897373c224 */ /* 0x000fe200078e0288 */
[----:B------:R-:W-:Y:S04]  /*8200*/  BSSY B1, `(.L_x_74) ;  /* 0x0000006000017945 */ /* 0x000fe80003800000 */
[----:B------:R0:W-:Y:S01]  /*8210*/  @!P4 STG.E.U8 desc[UR44][R6.64+0x11], R115 ;  /* 0x000011730600c986 */ /* 0x0001e2000c10112c */
[----:B------:R-:W-:Y:S05]  /*8220*/  @P5 BRA `(.L_x_75) ;  /* 0x00000000000c5947 */ /* 0x000fea0003800000 */
[----:B--2---:R-:W0:Y:S02]  /*8230*/  LDG.E.U8 R141, desc[UR44][R12.64+0x18] ;  /* 0x0000182c0c8d7981 */ /* 0x004e24000c1e1100 */
[----:B0-----:R-:W-:-:S05]  /*8240*/  PRMT R3, R141, 0x8880, RZ ;  /* 0x000088808d037816 */ /* 0x001fca00000000ff */
[----:B------:R-:W-:-:S07]  /*8250*/  IMAD R136, R3, R140, RZ ;  /* 0x0000008c03887224 */ /* 0x000fce00078e02ff */
.L_x_75:
[----:B------:R-:W-:Y:S05]  /*8260*/  BSYNC B1 ;  /* 0x0000000000017941 */ /* 0x000fea0003800000 */
.L_x_74:
        /* <DEDUP_REMOVED lines=9> */
.L_x_77:
[----:B------:R-:W-:Y:S05]  /*8300*/  BSYNC B1 ;  /* 0x0000000000017941 */ /* 0x000fea0003800000 */
.L_x_76:
[----:B------:R-:W-:Y:S01]  /*8310*/  @!P4 IMAD R117, R117, R137, R136 ;  /* 0x000000897575c224 */ /* 0x000fe200078e0288 */
[----:B------:R-:W-:Y:S04]  /*8320*/  BSSY B1, `(.L_x_78) ;  /* 0x0000006000017945 */ /* 0x000fe80003800000 */
[----:B------:R0:W-:Y:S01]  /*8330*/  @!P4 STG.E.U8 desc[UR44][R4.64+0x19], R117 ;  /* 0x000019750400c986 */ /* 0x0001e2000c10112c */
[----:B------:R-:W-:Y:S05]  /*8340*/  @P5 BRA `(.L_x_79) ;  /* 0x00000000000c5947 */ /* 0x000fea0003800000 */
[----:B--2---:R-:W0:Y:S02]  /*8350*/  LDG.E.U8 R141, desc[UR44][R14.64+0x18] ;  /* 0x0000182c0e8d7981 */ /* 0x004e24000c1e1100 */
[----:B0-----:R-:W-:-:S05]  /*8360*/  PRMT R3, R141, 0x8880, RZ ;  /* 0x000088808d037816 */ /* 0x001fca00000000ff */
[----:B------:R-:W-:-:S07]  /*8370*/  IMAD R136, R3, R140, RZ ;  /* 0x0000008c03887224 */ /* 0x000fce00078e02ff */
.L_x_79:
[----:B------:R-:W-:Y:S05]  /*8380*/  BSYNC B1 ;  /* 0x0000000000017941 */ /* 0x000fea0003800000 */
.L_x_78:
        /* <DEDUP_REMOVED lines=9> */
.L_x_81:
[----:B------:R-:W-:Y:S05]  /*8420*/  BSYNC B1 ;  /* 0x0000000000017941 */ /* 0x000fea0003800000 */
.L_x_80:
[----:B------:R-:W-:Y:S01]  /*8430*/  @!P4 IMAD R119, R119, R137, R136 ;  /* 0x000000897777c224 */ /* 0x000fe200078e0288 */
[----:B------:R-:W-:Y:S04]  /*8440*/  BSSY B1, `(.L_x_82) ;  /* 0x0000006000017945 */ /* 0x000fe80003800000 */
[----:B------:R0:W-:Y:S01]  /*8450*/  @!P4 STG.E.U8 desc[UR44][R6.64+0x19], R119 ;  /* 0x000019770600c986 */ /* 0x0001e2000c10112c */
[----:B------:R-:W-:Y:S05]  /*8460*/  @P5 BRA `(.L_x_83) ;  /* 0x00000000000c5947 */ /* 0x000fea0003800000 */
[----:B--2---:R-:W0:Y:S02]  /*8470*/  LDG.E.U8 R141, desc[UR44][R20.64+0x10] ;  /* 0x0000102c148d7981 */ /* 0x004e24000c1e1100 */
[----:B0-----:R-:W-:-:S05]  /*8480*/  PRMT R3, R141, 0x8880, RZ ;  /* 0x000088808d037816 */ /* 0x001fca00000000ff */
[----:B------:R-:W-:-:S07]  /*8490*/  IMAD R136, R3, R140, RZ ;  /* 0x0000008c03887224 */ /* 0x000fce00078e02ff */
.L_x_83:
[----:B------:R-:W-:Y:S05]  /*84a0*/  BSYNC B1 ;  /* 0x0000000000017941 */ /* 0x000fea0003800000 */
.L_x_82:
        /* <DEDUP_REMOVED lines=9> */
.L_x_85:
[----:B------:R-:W-:Y:S05]  /*8540*/  BSYNC B1 ;  /* 0x0000000000017941 */ /* 0x000fea0003800000 */
.L_x_84:
[----:B------:R-:W-:Y:S01]  /*8550*/  @!P4 IMAD R105, R105, R137, R136 ;  /* 0x000000896969c224 */ /* 0x000fe200078e0288 */
[----:B------:R-:W-:Y:S04]  /*8560*/  BSSY B1, `(.L_x_86) ;  /* 0x0000006000017945 */ /* 0x000fe80003800000 */
[----:B------:R0:W-:Y:S01]  /*8570*/  @!P4 STG.E.U8 desc[UR44][R10.64+0x11], R105 ;  /* 0x000011690a00c986 */ /* 0x0001e2000c10112c */
[----:B------:R-:W-:Y:S05]  /*8580*/  @P5 BRA `(.L_x_87) ;  /* 0x00000000000c5947 */ /* 0x000fea0003800000 */
[----:B--2---:R-:W0:Y:S02]  /*8590*/  LDG.E.U8 R141, desc[UR44][R128.64+0x10] ;  /* 0x0000102c808d7981 */ /* 0x004e24000c1e1100 */
[----:B0-----:R-:W-:-:S05]  /*85a0*/  PRMT R3, R141, 0x8880, RZ ;  /* 0x000088808d037816 */ /* 0x001fca00000000ff */
[----:B------:R-:W-:-:S07]  /*85b0*/  IMAD R136, R3, R140, RZ ;  /* 0x0000008c03887224 */ /* 0x000fce00078e02ff */
.L_x_87:
[----:B------:R-:W-:Y:S05]  /*85c0*/  BSYNC B1 ;  /* 0x0000000000017941 */ /* 0x000fea0003800000 */
.L_x_86:
        /* <DEDUP_REMOVED lines=9> */
.L_x_89:
[----:B------:R-:W-:Y:S05]  /*8660*/  BSYNC B1 ;  /* 0x0000000000017941 */ /* 0x000fea0003800000 */
.L_x_88:
[----:B------:R-:W-:Y:S01]  /*8670*/  @!P4 IMAD R107, R107, R137, R136 ;  /* 0x000000896b6bc224 */ /* 0x000fe200078e0288 */
[----:B------:R-:W-:Y:S04]  /*8680*/  BSSY B1, `(.L_x_90) ;  /* 0x0000006000017945 */ /* 0x000fe80003800000 */
[----:B------:R0:W-:Y:S01]  /*8690*/  @!P4 STG.E.U8 desc[UR44][R8.64+0x11], R107 ;  /* 0x0000116b0800c986 */ /* 0x0001e2000c10112c */
[----:B------:R-:W-:Y:S05]  /*86a0*/  @P5 BRA `(.L_x_91) ;  /* 0x00000000000c5947 */ /* 0x000fea0003800000 */
[----:B--2---:R-:W0:Y:S02]  /*86b0*/  LDG.E.U8 R141, desc[UR44][R20.64+0x18] ;  /* 0x0000182c148d7981 */ /* 0x004e24000c1e1100 */
[----:B0-----:R-:W-:-:S05]  /*86c0*/  PRMT R3, R141, 0x8880, RZ ;  /* 0x000088808d037816 */ /* 0x001fca00000000ff */
[----:B------:R-:W-:-:S07]  /*86d0*/  IMAD R136, R3, R140, RZ ;  /* 0x0000008c03887224 */ /* 0x000fce00078e02ff */
.L_x_91:
[----:B------:R-:W-:Y:S05]  /*86e0*/  BSYNC B1 ;  /* 0x0000000000017941 */ /* 0x000fea0003800000 */
.L_x_90:
        /* <DEDUP_REMOVED lines=9> */
.L_x_93:
[----:B------:R-:W-:Y:S05]  /*8780*/  BSYNC B1 ;  /* 0x0000000000017941 */ /* 0x000fea0003800000 */
.L_x_92:
[----:B------:R-:W-:Y:S01]  /*8790*/  @!P4 IMAD R109, R109, R137, R136 ;  /* 0x000000896d6dc224 */ /* 0x000fe200078e0288 */
[----:B------:R-:W-:Y:S04]  /*87a0*/  BSSY B1, `(.L_x_94) ;  /* 0x0000006000017945 */ /* 0x000fe80003800000 */
[----:B------:R0:W-:Y:S01]  /*87b0*/  @!P4 STG.E.U8 desc[UR44][R10.64+0x19], R109 ;  /* 0x0000196d0a00c986 */ /* 0x0001e2000c10112c */
[----:B------:R-:W-:Y:S05]  /*87c0*/  @P5 BRA `(.L_x_95) ;  /* 0x00000000000c5947 */ /* 0x000fea0003800000 */
[----:B--2---:R-:W0:Y:S02]  /*87d0*/  LDG.E.U8 R141, desc[UR44][R128.64+0x18] ;  /* 0x0000182c808d7981 */ /* 0x004e24000c1e1100 */
[----:B0-----:R-:W-:-:S05]  /*87e0*/  PRMT R3, R141, 0x8880, RZ ;  /* 0x000088808d037816 */ /* 0x001fca00000000ff */
[----:B------:R-:W-:-:S07]  /*87f0*/  IMAD R136, R3, R140, RZ ;  /* 0x0000008c03887224 */ /* 0x000fce00078e02ff */
.L_x_95:
[----:B------:R-:W-:Y:S05]  /*8800*/  BSYNC B1 ;  /* 0x0000000000017941 */ /* 0x000fea0003800000 */
.L_x_94:
        /* <DEDUP_REMOVED lines=9> */
.L_x_97:
[----:B------:R-:W-:Y:S05]  /*88a0*/  BSYNC B1 ;  /* 0x0000000000017941 */ /* 0x000fea0003800000 */
.L_x_96:
[----:B------:R-:W-:Y:S01]  /*88b0*/  @!P4 IMAD R111, R111, R137, R136 ;  /* 0x000000896f6fc224 */ /* 0x000fe200078e0288 */
[----:B------:R-:W-:Y:S04]  /*88c0*/  BSSY B1, `(.L_x_98) ;  /* 0x0000006000017945 */ /* 0x000fe80003800000 */
[----:B------:R0:W-:Y:S01]  /*88d0*/  @!P4 STG.E.U8 desc[UR44][R8.64+0x19], R111 ;  /* 0x0000196f0800c986 */ /* 0x0001e2000c10112c */
[----:B------:R-:W-:Y:S05]  /*88e0*/  @P5 BRA `(.L_x_99) ;  /* 0x00000000000c5947 */ /* 0x000fea0003800000 */
[----:B--2---:R-:W0:Y:S02]  /*88f0*/  LDG.E.U8 R141, desc[UR44][R12.64+0x20] ;  /* 0x0000202c0c8d7981 */ /* 0x004e24000c1e1100 */
[----:B0-----:R-:W-:-:S05]  /*8900*/  PRMT R3, R141, 0x8880, RZ ;  /* 0x000088808d037816 */ /* 0x001fca00000000ff */
[----:B------:R-:W-:-:S07]  /*8910*/  IMAD R136, R3, R140, RZ ;  /* 0x0000008c03887224 */ /* 0x000fce00078e02ff */
.L_x_99:
[----:B------:R-:W-:Y:S05]  /*8920*/  BSYNC B1 ;  /* 0x0000000000017941 */ /* 0x000fea0003800000 */
.L_x_98:
        /* <DEDUP_REMOVED lines=9> */
.L_x_101:
[----:B------:R-:W-:Y:S05]  /*89c0*/  BSYNC B1 ;  /* 0x0000000000017941 */ /* 0x000fea0003800000 */
.L_x_100:
[----:B------:R-:W-:Y:S01]  /*89d0*/  @!P4 IMAD R97, R97, R137, R136 ;  /* 0x000000896161c224 */ /* 0x000fe200078e0288 */
[----:B------:R-:W-:Y:S04]  /*89e0*/  BSSY B1, `(.L_x_102) ;  /* 0x0000006000017945 */ /* 0x000fe80003800000 */
[----:B------:R0:W-:Y:S01]  /*89f0*/  @!P4 STG.E.U8 desc[UR44][R4.64+0x21], R97 ;  /* 0x000021610400c986 */ /* 0x0001e2000c10112c */
[----:B------:R-:W-:Y:S05]  /*8a00*/  @P5 BRA `(.L_x_103) ;  /* 0x00000000000c5947 */ /* 0x000fea0003800000 */
[----:B--2---:R-:W0:Y:S02]  /*8a10*/  LDG.E.U8 R141, desc[UR44][R14.64+0x20] ;  /* 0x0000202c0e8d7981 */ /* 0x004e24000c1e1100 */
[----:B0-----:R-:W-:-:S05]  /*8a20*/  PRMT R3, R141, 0x8880, RZ ;  /* 0x000088808d037816 */ /* 0x001fca00000000ff */
[----:B------:R-:W-:-:S07]  /*8a30*/  IMAD R136, R3, R140, RZ ;  /* 0x0000008c03887224 */ /* 0x000fce00078e02ff */
.L_x_103:
[----:B------:R-:W-:Y:S05]  /*8a40*/  BSYNC B1 ;  /* 0x0000000000017941 */ /* 0x000fea0003800000 */
.L_x_102:
        /* <DEDUP_REMOVED lines=9> */
.L_x_105:
[----:B------:R-:W-:Y:S05]  /*8ae0*/  BSYNC B1 ;  /* 0x0000000000017941 */ /* 0x000fea0003800000 */
.L_x_104:
[----:B------:R-:W-:Y:S01]  /*8af0*/  @!P4 IMAD R99, R99, R137, R136 ;  /* 0x000000896363c224 */ /* 0x000fe200078e0288 */
[----:B------:R-:W-:Y:S04]  /*8b00*/  BSSY B1, `(.L_x_106) ;  /* 0x0000006000017945 */ /* 0x000fe80003800000 */
[----:B------:R0:W-:Y:S01]  /*8b10*/  @!P4 STG.E.U8 desc[UR44][R6.64+0x21], R99 ;  /* 0x000021630600c986 */ /* 0x0001e2000c10112c */
[----:B------:R-:W-:Y:S05]  /*8b20*/  @P5 BRA `(.L_x_107) ;  /* 0x00000000000c5947 */ /* 0x000fea0003800000 */
[----:B--2---:R-:W0:Y:S02]  /*8b30*/  LDG.E.U8 R141, desc[UR44][R12.64+0x28] ;  /* 0x0000282c0c8d7981 */ /* 0x004e24000c1e1100 */
[----:B0-----:R-:W-:-:S05]  /*8b40*/  PRMT R3, R141, 0x8880, RZ ;  /* 0x000088808d037816 */ /* 0x001fca00000000ff */
[----:B------:R-:W-:-:S07]  /*8b50*/  IMAD R136, R3, R140, RZ ;  /* 0x0000008c03887224 */ /* 0x000fce00078e02ff */
.L_x_107:
[----:B------:R-:W-:Y:S05]  /*8b60*/  BSYNC B1 ;  /* 0x0000000000017941 */ /* 0x000fea0003800000 */
.L_x_106:
        /* <DEDUP_REMOVED lines=9> */
.L_x_109:
[----:B------:R-:W-:Y:S05]  /*8c00*/  BSYNC B1 ;  /* 0x0000000000017941 */ /* 0x000fea0003800000 */
.L_x_108:
[----:B------:R-:W-:Y:S01]  /*8c10*/  @!P4 IMAD R101, R101, R137, R136 ;  /* 0x000000896565c224 */ /* 0x000fe200078e0288 */
[----:B------:R-:W-:Y:S04]  /*8c20*/  BSSY B1, `(.L_x_110) ;  /* 0x0000006000017945 */ /* 0x000fe80003800000 */
[----:B------:R0:W-:Y:S01]  /*8c30*/  @!P4 STG.E.U8 desc[UR44][R4.64+0x29], R101 ;  /* 0x000029650400c986 */ /* 0x0001e2000c10112c */
[----:B------:R-:W-:Y:S05]  /*8c40*/  @P5 BRA `(.L_x_111) ;  /* 0x00000000000c5947 */ /* 0x000fea0003800000 */
[----:B--2---:R-:W0:Y:S02]  /*8c50*/  LDG.E.U8 R141, desc[UR44][R14.64+0x28] ;  /* 0x0000282c0e8d7981 */ /* 0x004e24000c1e1100 */
[----:B0-----:R-:W-:-:S05]  /*8c60*/  PRMT R3, R141, 0x8880, RZ ;  /* 0x000088808d037816 */ /* 0x001fca00000000ff */
[----:B------:R-:W-:-:S07]  /*8c70*/  IMAD R136, R3, R140, RZ ;  /* 0x0000008c03887224 */ /* 0x000fce00078e02ff */
.L_x_111:
[----:B------:R-:W-:Y:S05]  /*8c80*/  BSYNC B1 ;  /* 0x0000000000017941 */ /* 0x000fea0003800000 */
.L_x_110:
        /* <DEDUP_REMOVED lines=9> */
.L_x_113:
[----:B------:R-:W-:Y:S05]  /*8d20*/  BSYNC B1 ;  /* 0x0000000000017941 */ /* 0x000fea0003800000 */
.L_x_112:
[----:B------:R-:W-:Y:S01]  /*8d30*/  @!P4 IMAD R103, R103, R137, R136 ;  /* 0x000000896767c224 */ /* 0x000fe200078e0288 */
[----:B------:R-:W-:Y:S04]  /*8d40*/  BSSY B1, `(.L_x_114) ;  /* 0x0000006000017945 */ /* 0x000fe80003800000 */
[----:B------:R0:W-:Y:S01]  /*8d50*/  @!P4 STG.E.U8 desc[UR44][R6.64+0x29], R103 ;  /* 0x000029670600c986 */ /* 0x0001e2000c10112c */
[----:B------:R-:W-:Y:S05]  /*8d60*/  @P5 BRA `(.L_x_115) ;  /* 0x00000000000c5947 */ /* 0x000fea0003800000 */
[----:B--2---:R-:W0:Y:S02]  /*8d70*/  LDG.E.U8 R141, desc[UR44][R20.64+0x20] ;  /* 0x0000202c148d7981 */ /* 0x004e24000c1e1100 */
[----:B0-----:R-:W-:-:S05]  /*8d80*/  PRMT R3, R141, 0x8880, RZ ;  /* 0x000088808d037816 */ /* 0x001fca00000000ff */
[----:B------:R-:W-:-:S07]  /*8d90*/  IMAD R136, R3, R140, RZ ;  /* 0x0000008c03887224 */ /* 0x000fce00078e02ff */
.L_x_115:
[----:B------:R-:W-:Y:S05]  /*8da0*/  BSYNC B1 ;  /* 0x0000000000017941 */ /* 0x000fea0003800000 */
.L_x_114:
        /* <DEDUP_REMOVED lines=9> */
.L_x_117:
[----:B------:R-:W-:Y:S05]  /*8e40*/  BSYNC B1 ;  /* 0x0000000000017941 */ /* 0x000fea0003800000 */
.L_x_116:
[----:B------:R-:W-:Y:S01]  /*8e50*/  @!P4 IMAD R89, R89, R137, R136 ;  /* 0x000000895959c224 */ /* 0x000fe200078e0288 */
[----:B------:R-:W-:Y:S04]  /*8e60*/  BSSY B1, `(.L_x_118) ;  /* 0x0000006000017945 */ /* 0x000fe80003800000 */
[----:B------:R0:W-:Y:S01]  /*8e70*/  @!P4 STG.E.U8 desc[UR44][R10.64+0x21], R89 ;  /* 0x000021590a00c986 */ /* 0x0001e2000c10112c */
[----:B------:R-:W-:Y:S05]  /*8e80*/  @P5 BRA `(.L_x_119) ;  /* 0x00000000000c5947 */ /* 0x000fea0003800000 */
[----:B--2---:R-:W0:Y:S02]  /*8e90*/  LDG.E.U8 R141, desc[UR44][R128.64+0x20] ;  /* 0x0000202c808d7981 */ /* 0x004e24000c1e1100 */
[----:B0-----:R-:W-:-:S05]  /*8ea0*/  PRMT R3, R141, 0x8880, RZ ;  /* 0x000088808d037816 */ /* 0x001fca00000000ff */
[----:B------:R-:W-:-:S07]  /*8eb0*/  IMAD R136, R3, R140, RZ ;  /* 0x0000008c03887224 */ /* 0x000fce00078e02ff */
.L_x_119:
[----:B------:R-:W-:Y:S05]  /*8ec0*/  BSYNC B1 ;  /* 0x0000000000017941 */ /* 0x000fea0003800000 */
.L_x_118:
        /* <DEDUP_REMOVED lines=9> */
.L_x_121:
[----:B------:R-:W-:Y:S05]  /*8f60*/  BSYNC B1 ;  /* 0x0000000000017941 */ /* 0x000fea0003800000 */
.L_x_120:
[----:B------:R-:W-:Y:S01]  /*8f70*/  @!P4 IMAD R91, R91, R137, R136 ;  /* 0x000000895b5bc224 */ /* 0x000fe200078e0288 */
[----:B------:R-:W-:Y:S04]  /*8f80*/  BSSY B1, `(.L_x_122) ;  /* 0x0000006000017945 */ /* 0x000fe80003800000 */
[----:B------:R0:W-:Y:S01]  /*8f90*/  @!P4 STG.E.U8 desc[UR44][R8.64+0x21], R91 ;  /* 0x0000215b0800c986 */ /* 0x0001e2000c10112c */
[----:B------:R-:W-:Y:S05]  /*8fa0*/  @P5 BRA `(.L_x_123) ;  /* 0x00000000000c5947 */ /* 0x000fea0003800000 */
[----:B--2---:R-:W0:Y:S02]  /*8fb0*/  LDG.E.U8 R141, desc[UR44][R20.64+0x28] ;  /* 0x0000282c148d7981 */ /* 0x004e24000c1e1100 */
[----:B0-----:R-:W-:-:S05]  /*8fc0*/  PRMT R3, R141, 0x8880, RZ ;  /* 0x000088808d037816 */ /* 0x001fca00000000ff */
[----:B------:R-:W-:-:S07]  /*8fd0*/  IMAD R136, R3, R140, RZ ;  /* 0x0000008c03887224 */ /* 0x000fce00078e02ff */
.L_x_123:
[----:B------:R-:W-:Y:S05]  /*8fe0*/  BSYNC B1 ;  /* 0x0000000000017941 */ /* 0x000fea0003800000 */
.L_x_122:
        /* <DEDUP_REMOVED lines=9> */
.L_x_125:
[----:B------:R-:W-:Y:S05]  /*9080*/  BSYNC B1 ;  /* 0x0000000000017941 */ /* 0x000fea0003800000 */
.L_x_124:
[----:B------:R-:W-:Y:S01]  /*9090*/  @!P4 IMAD R93, R93, R137, R136 ;  /* 0x000000895d5dc224 */ /* 0x000fe200078e0288 */
[----:B------:R-:W-:Y:S04]  /*90a0*/  BSSY B1, `(.L_x_126) ;  /* 0x0000006000017945 */ /* 0x000fe80003800000 */
[----:B------:R0:W-:Y:S01]  /*90b0*/  @!P4 STG.E.U8 desc[UR44][R10.64+0x29], R93 ;  /* 0x0000295d0a00c986 */ /* 0x0001e2000c10112c */
[----:B------:R-:W-:Y:S05]  /*90c0*/  @P5 BRA `(.L_x_127) ;  /* 0x00000000000c5947 */ /* 0x000fea0003800000 */
[----:B--2---:R-:W0:Y:S02]  /*90d0*/  LDG.E.U8 R141, desc[UR44][R128.64+0x28] ;  /* 0x0000282c808d7981 */ /* 0x004e24000c1e1100 */
[----:B0-----:R-:W-:-:S05]  /*90e0*/  PRMT R3, R141, 0x8880, RZ ;  /* 0x000088808d037816 */ /* 0x001fca00000000ff */
[----:B------:R-:W-:-:S07]  /*90f0*/  IMAD R136, R3, R140, RZ ;  /* 0x0000008c03887224 */ /* 0x000fce00078e02ff */
.L_x_127:
[----:B------:R-:W-:Y:S05]  /*9100*/  BSYNC B1 ;  /* 0x0000000000017941 */ /* 0x000fea0003800000 */
.L_x_126:
        /* <DEDUP_REMOVED lines=9> */
.L_x_129:
[----:B------:R-:W-:Y:S05]  /*91a0*/  BSYNC B1 ;  /* 0x0000000000017941 */ /* 0x000fea0003800000 */
.L_x_128:
[----:B------:R-:W-:Y:S01]  /*91b0*/  @!P4 IMAD R95, R95, R137, R136 ;  /* 0x000000895f5fc224 */ /* 0x000fe200078e0288 */
[----:B------:R-:W-:Y:S04]  /*91c0*/  BSSY B1, `(.L_x_130) ;  /* 0x0000006000017945 */ /* 0x000fe80003800000 */
[----:B------:R0:W-:Y:S01]  /*91d0*/  @!P4 STG.E.U8 desc[UR44][R8.64+0x29], R95 ;  /* 0x0000295f0800c986 */ /* 0x0001e2000c10112c */
[----:B------:R-:W-:Y:S05]  /*91e0*/  @P5 BRA `(.L_x_131) ;  /* 0x00000000000c5947 */ /* 0x000fea0003800000 */
[----:B--2---:R-:W0:Y:S02]  /*91f0*/  LDG.E.U8 R141, desc[UR44][R12.64+0x30] ;  /* 0x0000302c0c8d7981 */ /* 0x004e24000c1e1100 */
[----:B0-----:R-:W-:-:S05]  /*9200*/  PRMT R3, R141, 0x8880, RZ ;  /* 0x000088808d037816 */ /* 0x001fca00000000ff */
[----:B------:R-:W-:-:S07]  /*9210*/  IMAD R136, R3, R140, RZ ;  /* 0x0000008c03887224 */ /* 0x000fce00078e02ff */
.L_x_131:
[----:B------:R-:W-:Y:S05]  /*9220*/  BSYNC B1 ;  /* 0x0000000000017941 */ /* 0x000fea0003800000 */
.L_x_130:
        /* <DEDUP_REMOVED lines=9> */
.L_x_133:
[----:B------:R-:W-:Y:S05]  /*92c0*/  BSYNC B1 ;  /* 0x0000000000017941 */ /* 0x000fea0003800000 */
.L_x_132:
[----:B------:R-:W-:Y:S01]  /*92d0*/  @!P4 IMAD R81, R81, R137, R136 ;  /* 0x000000895151c224 */ /* 0x000fe200078e0288 */
[----:B------:R-:W-:Y:S04]  /*92e0*/  BSSY B1, `(.L_x_134) ;  /* 0x0000006000017945 */ /* 0x000fe80003800000 */
[----:B------:R0:W-:Y:S01]  /*92f0*/  @!P4 STG.E.U8 desc[UR44][R4.64+0x31], R81 ;  /* 0x000031510400c986 */ /* 0x0001e2000c10112c */
[----:B------:R-:W-:Y:S05]  /*9300*/  @P5 BRA `(.L_x_135) ;  /* 0x00000000000c5947 */ /* 0x000fea0003800000 */
[----:B--2---:R-:W0:Y:S02]  /*9310*/  LDG.E.U8 R141, desc[UR44][R14.64+0x30] ;  /* 0x0000302c0e8d7981 */ /* 0x004e24000c1e1100 */
[----:B0-----:R-:W-:-:S05]  /*9320*/  PRMT R3, R141, 0x8880, RZ ;  /* 0x000088808d037816 */ /* 0x001fca00000000ff */
[----:B------:R-:W-:-:S07]  /*9330*/  IMAD R136, R3, R140, RZ ;  /* 0x0000008c03887224 */ /* 0x000fce00078e02ff */
.L_x_135:
[----:B------:R-:W-:Y:S05]  /*9340*/  BSYNC B1 ;  /* 0x0000000000017941 */ /* 0x000fea0003800000 */
.L_x_134:
        /* <DEDUP_REMOVED lines=9> */
.L_x_137:
[----:B------:R-:W-:Y:S05]  /*93e0*/  BSYNC B1 ;  /* 0x0000000000017941 */ /* 0x000fea0003800000 */
.L_x_136:
[----:B------:R-:W-:Y:S01]  /*93f0*/  @!P4 IMAD R83, R83, R137, R136 ;  /* 0x000000895353c224 */ /* 0x000fe200078e0288 */
[----:B------:R-:W-:Y:S04]  /*9400*/  BSSY B1, `(.L_x_138) ;  /* 0x0000006000017945 */ /* 0x000fe80003800000 */
[----:B------:R0:W-:Y:S01]  /*9410*/  @!P4 STG.E.U8 desc[UR44][R6.64+0x31], R83 ;  /* 0x000031530600c986 */ /* 0x0001e2000c10112c */
[----:B------:R-:W-:Y:S05]  /*9420*/  @P5 BRA `(.L_x_139) ;  /* 0x00000000000c5947 */ /* 0x000fea0003800000 */
[----:B--2---:R-:W0:Y:S02]  /*9430*/  LDG.E.U8 R141, desc[UR44][R12.64+0x38] ;  /* 0x0000382c0c8d7981 */ /* 0x004e24000c1e1100 */
[----:B0-----:R-:W-:-:S05]  /*9440*/  PRMT R3, R141, 0x8880, RZ ;  /* 0x000088808d037816 */ /* 0x001fca00000000ff */
[----:B------:R-:W-:-:S07]  /*9450*/  IMAD R136, R3, R140, RZ ;  /* 0x0000008c03887224 */ /* 0x000fce00078e02ff */
.L_x_139:
[----:B------:R-:W-:Y:S05]  /*9460*/  BSYNC B1 ;  /* 0x0000000000017941 */ /* 0x000fea0003800000 */
.L_x_138:
        /* <DEDUP_REMOVED lines=9> */
.L_x_141:
[----:B------:R-:W-:Y:S05]  /*9500*/  BSYNC B1 ;  /* 0x0000000000017941 */ /* 0x000fea0003800000 */
.L_x_140:
[----:B------:R-:W-:Y:S01]  /*9510*/  @!P4 IMAD R85, R85, R137, R136 ;  /* 0x000000895555c224 */ /* 0x000fe200078e0288 */
[----:B------:R-:W-:Y:S04]  /*9520*/  BSSY B1, `(.L_x_142) ;  /* 0x0000006000017945 */ /* 0x000fe80003800000 */
[----:B------:R0:W-:Y:S01]  /*9530*/  @!P4 STG.E.U8 desc[UR44][R4.64+0x39], R85 ;  /* 0x000039550400c986 */ /* 0x0001e2000c10112c */
[----:B------:R-:W-:Y:S05]  /*9540*/  @P5 BRA `(.L_x_143) ;  /* 0x00000000000c5947 */ /* 0x000fea0003800000 */
[----:B--2---:R-:W0:Y:S02]  /*9550*/  LDG.E.U8 R141, desc[UR44][R14.64+0x38] ;  /* 0x0000382c0e8d7981 */ /* 0x004e24000c1e1100 */
[----:B0-----:R-:W-:-:S05]  /*9560*/  PRMT R3, R141, 0x8880, RZ ;  /* 0x000088808d037816 */ /* 0x001fca00000000ff */
[----:B------:R-:W-:-:S07]  /*9570*/  IMAD R136, R3, R140, RZ ;  /* 0x0000008c03887224 */ /* 0x000fce00078e02ff */
.L_x_143:
[----:B------:R-:W-:Y:S05]  /*9580*/  BSYNC B1 ;  /* 0x0000000000017941 */ /* 0x000fea0003800000 */
.L_x_142:
        /* <DEDUP_REMOVED lines=9> */
.L_x_145:
[----:B------:R-:W-:Y:S05]  /*9620*/  BSYNC B1 ;  /* 0x0000000000017941 */ /* 0x000fea0003800000 */
.L_x_144:
[----:B------:R-:W-:Y:S01]  /*9630*/  @!P4 IMAD R87, R87, R137, R136 ;  /* 0x000000895757c224 */ /* 0x000fe200078e0288 */
[----:B------:R-:W-:Y:S04]  /*9640*/  BSSY B1, `(.L_x_146) ;  /* 0x0000006000017945 */ /* 0x000fe80003800000 */
[----:B------:R0:W-:Y:S01]  /*9650*/  @!P4 STG.E.U8 desc[UR44][R6.64+0x39], R87 ;  /* 0x000039570600c986 */ /* 0x0001e2000c10112c */
[----:B------:R-:W-:Y:S05]  /*9660*/  @P5 BRA `(.L_x_147) ;  /* 0x00000000000c5947 */ /* 0x000fea0003800000 */
[----:B--2---:R-:W0:Y:S02]  /*9670*/  LDG.E.U8 R141, desc[UR44][R20.64+0x30] ;  /* 0x0000302c148d7981 */ /* 0x004e24000c1e1100 */
[----:B0-----:R-:W-:-:S05]  /*9680*/  PRMT R3, R141, 0x8880, RZ ;  /* 0x000088808d037816 */ /* 0x001fca00000000ff */
[----:B------:R-:W-:-:S07]  /*9690*/  IMAD R136, R3, R140, RZ ;  /* 0x0000008c03887224 */ /* 0x000fce00078e02ff */
.L_x_147:
[----:B------:R-:W-:Y:S05]  /*96a0*/  BSYNC B1 ;  /* 0x0000000000017941 */ /* 0x000fea0003800000 */
.L_x_146:
        /* <DEDUP_REMOVED lines=9> */
.L_x_149:
[----:B------:R-:W-:Y:S05]  /*9740*/  BSYNC B1 ;  /* 0x0000000000017941 */ /* 0x000fea0003800000 */
.L_x_148:
[----:B------:R-:W-:Y:S01]  /*9750*/  @!P4 IMAD R73, R73, R137, R136 ;  /* 0x000000894949c224 */ /* 0x000fe200078e0288 */
[----:B------:R-:W-:Y:S04]  /*9760*/  BSSY B1, `(.L_x_150) ;  /* 0x0000006000017945 */ /* 0x000fe80003800000 */
[----:B------:R0:W-:Y:S01]  /*9770*/  @!P4 STG.E.U8 desc[UR44][R10.64+0x31], R73 ;  /* 0x000031490a00c986 */ /* 0x0001e2000c10112c */
[----:B------:R-:W-:Y:S05]  /*9780*/  @P5 BRA `(.L_x_151) ;  /* 0x00000000000c5947 */ /* 0x000fea0003800000 */
[----:B--2---:R-:W0:Y:S02]  /*9790*/  LDG.E.U8 R141, desc[UR44][R128.64+0x30] ;  /* 0x0000302c808d7981 */ /* 0x004e24000c1e1100 */
[----:B0-----:R-:W-:-:S05]  /*97a0*/  PRMT R3, R141, 0x8880, RZ ;  /* 0x000088808d037816 */ /* 0x001fca00000000ff */
[----:B------:R-:W-:-:S07]  /*97b0*/  IMAD R136, R3, R140, RZ ;  /* 0x0000008c03887224 */ /* 0x000fce00078e02ff */
.L_x_151:
[----:B------:R-:W-:Y:S05]  /*97c0*/  BSYNC B1 ;  /* 0x0000000000017941 */ /* 0x000fea0003800000 */
.L_x_150:
        /* <DEDUP_REMOVED lines=9> */
.L_x_153:
[----:B------:R-:W-:Y:S05]  /*9860*/  BSYNC B1 ;  /* 0x0000000000017941 */ /* 0x000fea0003800000 */
.L_x_152:
[----:B------:R-:W-:Y:S01]  /*9870*/  @!P4 IMAD R75, R75, R137, R136 ;  /* 0x000000894b4bc224 */ /* 0x000fe200078e0288 */
[----:B------:R-:W-:Y:S04]  /*9880*/  BSSY B1, `(.L_x_154) ;  /* 0x0000006000017945 */ /* 0x000fe80003800000 */
[----:B------:R0:W-:Y:S01]  /*9890*/  @!P4 STG.E.U8 desc[UR44][R8.64+0x31], R75 ;  /* 0x0000314b0800c986 */ /* 0x0001e2000c10112c */
[----:B------:R-:W-:Y:S05]  /*98a0*/  @P5 BRA `(.L_x_155) ;  /* 0x00000000000c5947 */ /* 0x000fea0003800000 */
[----:B--2---:R-:W0:Y:S02]  /*98b0*/  LDG.E.U8 R141, desc[UR44][R20.64+0x38] ;  /* 0x0000382c148d7981 */ /* 0x004e24000c1e1100 */
[----:B0-----:R-:W-:-:S05]  /*98c0*/  PRMT R3, R141, 0x8880, RZ ;  /* 0x000088808d037816 */ /* 0x001fca00000000ff */
[----:B------:R-:W-:-:S07]  /*98d0*/  IMAD R136, R3, R140, RZ ;  /* 0x0000008c03887224 */ /* 0x000fce00078e02ff */
.L_x_155:
[----:B------:R-:W-:Y:S05]  /*98e0*/  BSYNC B1 ;  /* 0x0000000000017941 */ /* 0x000fea0003800000 */
.L_x_154:
        /* <DEDUP_REMOVED lines=9> */
.L_x_157:
[----:B------:R-:W-:Y:S05]  /*9980*/  BSYNC B1 ;  /* 0x0000000000017941 */ /* 0x000fea0003800000 */
.L_x_156:
[----:B------:R-:W-:Y:S01]  /*9990*/  @!P4 IMAD R77, R77, R137, R136 ;  /* 0x000000894d4dc224 */ /* 0x000fe200078e0288 */
[----:B------:R-:W-:Y:S04]  /*99a0*/  BSSY B1, `(.L_x_158) ;  /* 0x0000006000017945 */ /* 0x000fe80003800000 */
[----:B------:R0:W-:Y:S01]  /*99b0*/  @!P4 STG.E.U8 desc[UR44][R10.64+0x39], R77 ;  /* 0x0000394d0a00c986 */ /* 0x0001e2000c10112c */
[----:B------:R-:W-:Y:S05]  /*99c0*/  @P5 BRA `(.L_x_159) ;  /* 0x00000000000c5947 */ /* 0x000fea0003800000 */
[----:B--2---:R-:W0:Y:S02]  /*99d0*/  LDG.E.U8 R141, desc[UR44][R128.64+0x38] ;  /* 0x0000382c808d7981 */ /* 0x004e24000c1e1100 */
[----:B0-----:R-:W-:-:S05]  /*99e0*/  PRMT R3, R141, 0x8880, RZ ;  /* 0x000088808d037816 */ /* 0x001fca00000000ff */
[----:B------:R-:W-:-:S07]  /*99f0*/  IMAD R136, R3, R140, RZ ;  /* 0x0000008c03887224 */ /* 0x000fce00078e02ff */
.L_x_159:
[----:B------:R-:W-:Y:S05]  /*9a00*/  BSYNC B1 ;  /* 0x0000000000017941 */ /* 0x000fea0003800000 */
.L_x_158:
        /* <DEDUP_REMOVED lines=9> */
.L_x_161:
[----:B------:R-:W-:Y:S05]  /*9aa0*/  BSYNC B1 ;  /* 0x0000000000017941 */ /* 0x000fea0003800000 */
.L_x_160:
[----:B------:R-:W-:Y:S01]  /*9ab0*/  @!P4 IMAD R79, R79, R137, R136 ;  /* 0x000000894f4fc224 */ /* 0x000fe200078e0288 */
[----:B------:R-:W-:Y:S04]  /*9ac0*/  BSSY B1, `(.L_x_162) ;  /* 0x0000006000017945 */ /* 0x000fe80003800000 */
[----:B------:R0:W-:Y:S01]  /*9ad0*/  @!P4 STG.E.U8 desc[UR44][R8.64+0x39], R79 ;  /* 0x0000394f0800c986 */ /* 0x0001e2000c10112c */
[----:B------:R-:W-:Y:S05]  /*9ae0*/  @P5 BRA `(.L_x_163) ;  /* 0x00000000000c5947 */ /* 0x000fea0003800000 */
[----:B--2---:R-:W0:Y:S02]  /*9af0*/  LDG.E.U8 R141, desc[UR44][R12.64+0x40] ;  /* 0x0000402c0c8d7981 */ /* 0x004e24000c1e1100 */
[----:B0-----:R-:W-:-:S05]  /*9b00*/  PRMT R3, R141, 0x8880, RZ ;  /* 0x000088808d037816 */ /* 0x001fca00000000ff */
[----:B------:R-:W-:-:S07]  /*9b10*/  IMAD R136, R3, R140, RZ ;  /* 0x0000008c03887224 */ /* 0x000fce00078e02ff */
.L_x_163:
[----:B------:R-:W-:Y:S05]  /*9b20*/  BSYNC B1 ;  /* 0x0000000000017941 */ /* 0x000fea0003800000 */
.L_x_162:
        /* <DEDUP_REMOVED lines=9> */
.L_x_165:
[----:B------:R-:W-:Y:S05]  /*9bc0*/  BSYNC B1 ;  /* 0x0000000000017941 */ /* 0x000fea0003800000 */
.L_x_164:
[----:B------:R-:W-:Y:S01]  /*9bd0*/  @!P4 IMAD R65, R65, R137, R136 ;  /* 0x000000894141c224 */ /* 0x000fe200078e0288 */
[----:B------:R-:W-:Y:S04]  /*9be0*/  BSSY B1, `(.L_x_166) ;  /* 0x0000006000017945 */ /* 0x000fe80003800000 */
[----:B------:R0:W-:Y:S01]  /*9bf0*/  @!P4 STG.E.U8 desc[UR44][R4.64+0x41], R65 ;  /* 0x000041410400c986 */ /* 0x0001e2000c10112c */
[----:B------:R-:W-:Y:S05]  /*9c00*/  @P5 BRA `(.L_x_167) ;  /* 0x00000000000c5947 */ /* 0x000fea0003800000 */
[----:B--2---:R-:W0:Y:S02]  /*9c10*/  LDG.E.U8 R141, desc[UR44][R14.64+0x40] ;  /* 0x0000402c0e8d7981 */ /* 0x004e24000c1e1100 */
[----:B0-----:R-:W-:-:S05]  /*9c20*/  PRMT R3, R141, 0x8880, RZ ;  /* 0x000088808d037816 */ /* 0x001fca00000000ff */
[----:B------:R-:W-:-:S07]  /*9c30*/  IMAD R136, R3, R140, RZ ;  /* 0x0000008c03887224 */ /* 0x000fce00078e02ff */
.L_x_167:
[----:B------:R-:W-:Y:S05]  /*9c40*/  BSYNC B1 ;  /* 0x0000000000017941 */ /* 0x000fea0003800000 */
.L_x_166:
        /* <DEDUP_REMOVED lines=9> */
.L_x_169:
[----:B------:R-:W-:Y:S05]  /*9ce0*/  BSYNC B1 ;  /* 0x0000000000017941 */ /* 0x000fea0003800000 */
.L_x_168:
[----:B------:R-:W-:Y:S01]  /*9cf0*/  @!P4 IMAD R67, R67, R137, R136 ;  /* 0x000000894343c224 */ /* 0x000fe200078e0288 */
[----:B------:R-:W-:Y:S04]  /*9d00*/  BSSY B1, `(.L_x_170) ;  /* 0x0000006000017945 */ /* 0x000fe80003800000 */
[----:B------:R0:W-:Y:S01]  /*9d10*/  @!P4 STG.E.U8 desc[UR44][R6.64+0x41], R67 ;  /* 0x000041430600c986 */ /* 0x0001e2000c10112c */
[----:B------:R-:W-:Y:S05]  /*9d20*/  @P5 BRA `(.L_x_171) ;  /* 0x00000000000c5947 */ /* 0x000fea0003800000 */
[----:B--2---:R-:W0:Y:S02]  /*9d30*/  LDG.E.U8 R141, desc[UR44][R12.64+0x48] ;  /* 0x0000482c0c8d7981 */ /* 0x004e24000c1e1100 */
[----:B0-----:R-:W-:-:S05]  /*9d40*/  PRMT R3, R141, 0x8880, RZ ;  /* 0x000088808d037816 */ /* 0x001fca00000000ff */
[----:B------:R-:W-:-:S07]  /*9d50*/  IMAD R136, R3, R140, RZ ;  /* 0x0000008c03887224 */ /* 0x000fce00078e02ff */
.L_x_171:
[----:B------:R-:W-:Y:S05]  /*9d60*/  BSYNC B1 ;  /* 0x0000000000017941 */ /* 0x000fea0003800000 */
.L_x_170:
        /* <DEDUP_REMOVED lines=9> */
.L_x_173:
[----:B------:R-:W-:Y:S05]  /*9e00*/  BSYNC B1 ;  /* 0x0000000000017941 */ /* 0x000fea0003800000 */
.L_x_172:
[----:B------:R-:W-:Y:S01]  /*9e10*/  @!P4 IMAD R69, R69, R137, R136 ;  /* 0x000000894545c224 */ /* 0x000fe200078e0288 */
[----:B------:R-:W-:Y:S04]  /*9e20*/  BSSY B1, `(.L_x_174) ;  /* 0x0000006000017945 */ /* 0x000fe80003800000 */
[----:B------:R0:W-:Y:S01]  /*9e30*/  @!P4 STG.E.U8 desc[UR44][R4.64+0x49], R69 ;  /* 0x000049450400c986 */ /* 0x0001e2000c10112c */
[----:B------:R-:W-:Y:S05]  /*9e40*/  @P5 BRA `(.L_x_175) ;  /* 0x00000000000c5947 */ /* 0x000fea0003800000 */
[----:B--2---:R-:W0:Y:S02]  /*9e50*/  LDG.E.U8 R141, desc[UR44][R14.64+0x48] ;  /* 0x0000482c0e8d7981 */ /* 0x004e24000c1e1100 */
[----:B0-----:R-:W-:-:S05]  /*9e60*/  PRMT R3, R141, 0x8880, RZ ;  /* 0x000088808d037816 */ /* 0x001fca00000000ff */
[----:B------:R-:W-:-:S07]  /*9e70*/  IMAD R136, R3, R140, RZ ;  /* 0x0000008c03887224 */ /* 0x000fce00078e02ff */
.L_x_175:
[----:B------:R-:W-:Y:S05]  /*9e80*/  BSYNC B1 ;  /* 0x0000000000017941 */ /* 0x000fea0003800000 */
.L_x_174:
        /* <DEDUP_REMOVED lines=9> */
.L_x_177:
[----:B------:R-:W-:Y:S05]  /*9f20*/  BSYNC B1 ;  /* 0x0000000000017941 */ /* 0x000fea0003800000 */
.L_x_176:
[----:B------:R-:W-:Y:S01]  /*9f30*/  @!P4 IMAD R71, R71, R137, R136 ;  /* 0x000000894747c224 */ /* 0x000fe200078e0288 */
[----:B------:R-:W-:Y:S04]  /*9f40*/  BSSY B1, `(.L_x_178) ;  /* 0x0000006000017945 */ /* 0x000fe80003800000 */
[----:B------:R0:W-:Y:S01]  /*9f50*/  @!P4 STG.E.U8 desc[UR44][R6.64+0x49], R71 ;  /* 0x000049470600c986 */ /* 0x0001e2000c10112c */
[----:B------:R-:W-:Y:S05]  /*9f60*/  @P5 BRA `(.L_x_179) ;  /* 0x00000000000c5947 */ /* 0x000fea0003800000 */
[----:B--2---:R-:W0:Y:S02]  /*9f70*/  LDG.E.U8 R141, desc[UR44][R20.64+0x40] ;  /* 0x0000402c148d7981 */ /* 0x004e24000c1e1100 */
[----:B0-----:R-:W-:-:S05]  /*9f80*/  PRMT R3, R141, 0x8880, RZ ;  /* 0x000088808d037816 */ /* 0x001fca00000000ff */
[----:B------:R-:W-:-:S07]  /*9f90*/  IMAD R136, R3, R140, RZ ;  /* 0x0000008c03887224 */ /* 0x000fce00078e02ff */
.L_x_179:
[----:B------:R-:W-:Y:S05]  /*9fa0*/  BSYNC B1 ;  /* 0x0000000000017941 */ /* 0x000fea0003800000 */
.L_x_178:
        /* <DEDUP_REMOVED lines=9> */
.L_x_181:
[----:B------:R-:W-:Y:S05]  /*a040*/  BSYNC B1 ;  /* 0x0000000000017941 */ /* 0x000fea0003800000 */
.L_x_180:
[----:B------:R-:W-:Y:S01]  /*a050*/  @!P4 IMAD R57, R57, R137, R136 ;  /* 0x000000893939c224 */ /* 0x000fe200078e0288 */
[----:B------:R-:W-:Y:S04]  /*a060*/  BSSY B1, `(.L_x_182) ;  /* 0x0000006000017945 */ /* 0x000fe80003800000 */
[----:B------:R0:W-:Y:S01]  /*a070*/  @!P4 STG.E.U8 desc[UR44][R10.64+0x41], R57 ;  /* 0x000041390a00c986 */ /* 0x0001e2000c10112c */
[----:B------:R-:W-:Y:S05]  /*a080*/  @P5 BRA `(.L_x_183) ;  /* 0x00000000000c5947 */ /* 0x000fea0003800000 */
[----:B--2---:R-:W0:Y:S02]  /*a090*/  LDG.E.U8 R141, desc[UR44][R128.64+0x40] ;  /* 0x0000402c808d7981 */ /* 0x004e24000c1e1100 */
[----:B0-----:R-:W-:-:S05]  /*a0a0*/  PRMT R3, R141, 0x8880, RZ ;  /* 0x000088808d037816 */ /* 0x001fca00000000ff */
[----:B------:R-:W-:-:S07]  /*a0b0*/  IMAD R136, R3, R140, RZ ;  /* 0x0000008c03887224 */ /* 0x000fce00078e02ff */
.L_x_183:
[----:B------:R-:W-:Y:S05]  /*a0c0*/  BSYNC B1 ;  /* 0x0000000000017941 */ /* 0x000fea0003800000 */
.L_x_182:
        /* <DEDUP_REMOVED lines=9> */
.L_x_185:
[----:B------:R-:W-:Y:S05]  /*a160*/  BSYNC B1 ;  /* 0x0000000000017941 */ /* 0x000fea0003800000 */
.L_x_184:
[----:B------:R-:W-:Y:S01]  /*a170*/  @!P4 IMAD R59, R59, R137, R136 ;  /* 0x000000893b3bc224 */ /* 0x000fe200078e0288 */
[----:B------:R-:W-:Y:S04]  /*a180*/  BSSY B1, `(.L_x_186) ;  /* 0x0000006000017945 */ /* 0x000fe80003800000 */
[----:B------:R0:W-:Y:S01]  /*a190*/  @!P4 STG.E.U8 desc[UR44][R8.64+0x41], R59 ;  /* 0x0000413b0800c986 */ /* 0x0001e2000c10112c */
[----:B------:R-:W-:Y:S05]  /*a1a0*/  @P5 BRA `(.L_x_187) ;  /* 0x00000000000c5947 */ /* 0x000fea0003800000 */
[----:B--2---:R-:W0:Y:S02]  /*a1b0*/  LDG.E.U8 R141, desc[UR44][R20.64+0x48] ;  /* 0x0000482c148d7981 */ /* 0x004e24000c1e1100 */
[----:B0-----:R-:W-:-:S05]  /*a1c0*/  PRMT R3, R141, 0x8880, RZ ;  /* 0x000088808d037816 */ /* 0x001fca00000000ff */
[----:B------:R-:W-:-:S07]  /*a1d0*/  IMAD R136, R3, R140, RZ ;  /* 0x0000008c03887224 */ /* 0x000fce00078e02ff */
.L_x_187:
[----:B------:R-:W-:Y:S05]  /*a1e0*/  BSYNC B1 ;  /* 0x0000000000017941 */ /* 0x000fea0003800000 */
.L_x_186:
        /* <DEDUP_REMOVED lines=9> */
.L_x_189:
[----:B------:R-:W-:Y:S05]  /*a280*/  BSYNC B1 ;  /* 0x0000000000017941 */ /* 0x000fea0003800000 */
.L_x_188:
[----:B------:R-:W-:Y:S01]  /*a290*/  @!P4 IMAD R61, R61, R137, R136 ;  /* 0x000000893d3dc224 */ /* 0x000fe200078e0288 */
[----:B------:R-:W-:Y:S04]  /*a2a0*/  BSSY B1, `(.L_x_190) ;  /* 0x0000006000017945 */ /* 0x000fe80003800000 */
[----:B------:R0:W-:Y:S01]  /*a2b0*/  @!P4 STG.E.U8 desc[UR44][R10.64+0x49], R61 ;  /* 0x0000493d0a00c986 */ /* 0x0001e2000c10112c */
[----:B------:R-:W-:Y:S05]  /*a2c0*/  @P5 BRA `(.L_x_191) ;  /* 0x00000000000c5947 */ /* 0x000fea0003800000 */
[----:B--2---:R-:W0:Y:S02]  /*a2d0*/  LDG.E.U8 R141, desc[UR44][R128.64+0x48] ;  /* 0x0000482c808d7981 */ /* 0x004e24000c1e1100 */
[----:B0-----:R-:W-:-:S05]  /*a2e0*/  PRMT R3, R141, 0x8880, RZ ;  /* 0x000088808d037816 */ /* 0x001fca00000000ff */
[----:B------:R-:W-:-:S07]  /*a2f0*/  IMAD R136, R3, R140, RZ ;  /* 0x0000008c03887224 */ /* 0x000fce00078e02ff */
.L_x_191:
[----:B------:R-:W-:Y:S05]  /*a300*/  BSYNC B1 ;  /* 0x0000000000017941 */ /* 0x000fea0003800000 */
.L_x_190:
        /* <DEDUP_REMOVED lines=9> */
.L_x_193:
[----:B------:R-:W-:Y:S05]  /*a3a0*/  BSYNC B1 ;  /* 0x0000000000017941 */ /* 0x000fea0003800000 */
.L_x_192:
[----:B------:R-:W-:Y:S01]  /*a3b0*/  @!P4 IMAD R63, R63, R137, R136 ;  /* 0x000000893f3fc224 */ /* 0x000fe200078e0288 */
[----:B------:R-:W-:Y:S04]  /*a3c0*/  BSSY B1, `(.L_x_194) ;  /* 0x0000006000017945 */ /* 0x000fe80003800000 */
[----:B------:R0:W-:Y:S01]  /*a3d0*/  @!P4 STG.E.U8 desc[UR44][R8.64+0x49], R63 ;  /* 0x0000493f0800c986 */ /* 0x0001e2000c10112c */
[----:B------:R-:W-:Y:S05]  /*a3e0*/  @P5 BRA `(.L_x_195) ;  /* 0x00000000000c5947 */ /* 0x000fea0003800000 */
[----:B--2---:R-:W0:Y:S02]  /*a3f0*/  LDG.E.U8 R141, desc[UR44][R12.64+0x50] ;  /* 0x0000502c0c8d7981 */ /* 0x004e24000c1e1100 */
[----:B0-----:R-:W-:-:S05]  /*a400*/  PRMT R3, R141, 0x8880, RZ ;  /* 0x000088808d037816 */ /* 0x001fca00000000ff */
[----:B------:R-:W-:-:S07]  /*a410*/  IMAD R136, R3, R140, RZ ;  /* 0x0000008c03887224 */ /* 0x000fce00078e02ff */
.L_x_195:
[----:B------:R-:W-:Y:S05]  /*a420*/  BSYNC B1 ;  /* 0x0000000000017941 */ /* 0x000fea0003800000 */
.L_x_194:
        /* <DEDUP_REMOVED lines=9> */
.L_x_197:
[----:B------:R-:W-:Y:S05]  /*a4c0*/  BSYNC B1 ;  /* 0x0000000000017941 */ /* 0x000fea0003800000 */
.L_x_196:
[----:B------:R-:W-:Y:S01]  /*a4d0*/  @!P4 IMAD R49, R49, R137, R136 ;  /* 0x000000893131c224 */ /* 0x000fe200078e0288 */
[----:B------:R-:W-:Y:S04]  /*a4e0*/  BSSY B1, `(.L_x_198) ;  /* 0x0000006000017945 */ /* 0x000fe80003800000 */
[----:B------:R0:W-:Y:S01]  /*a4f0*/  @!P4 STG.E.U8 desc[UR44][R4.64+0x51], R49 ;  /* 0x000051310400c986 */ /* 0x0001e2000c10112c */
[----:B------:R-:W-:Y:S05]  /*a500*/  @P5 BRA `(.L_x_199) ;  /* 0x00000000000c5947 */ /* 0x000fea0003800000 */
[----:B--2---:R-:W0:Y:S02]  /*a510*/  LDG.E.U8 R141, desc[UR44][R14.64+0x50] ;  /* 0x0000502c0e8d7981 */ /* 0x004e24000c1e1100 */
[----:B0-----:R-:W-:-:S05]  /*a520*/  PRMT R3, R141, 0x8880, RZ ;  /* 0x000088808d037816 */ /* 0x001fca00000000ff */
[----:B------:R-:W-:-:S07]  /*a530*/  IMAD R136, R3, R140, RZ ;  /* 0x0000008c03887224 */ /* 0x000fce00078e02ff */
.L_x_199:
[----:B------:R-:W-:Y:S05]  /*a540*/  BSYNC B1 ;  /* 0x0000000000017941 */ /* 0x000fea0003800000 */
.L_x_198:
        /* <DEDUP_REMOVED lines=9> */
.L_x_201:
[----:B------:R-:W-:Y:S05]  /*a5e0*/  BSYNC B1 ;  /* 0x0000000000017941 */ /* 0x000fea0003800000 */
.L_x_200:
[----:B------:R-:W-:Y:S01]  /*a5f0*/  @!P4 IMAD R51, R51, R137, R136 ;  /* 0x000000893333c224 */ /* 0x000fe200078e0288 */
[----:B------:R-:W-:Y:S04]  /*a600*/  BSSY B1, `(.L_x_202) ;  /* 0x0000006000017945 */ /* 0x000fe80003800000 */
[----:B------:R0:W-:Y:S01]  /*a610*/  @!P4 STG.E.U8 desc[UR44][R6.64+0x51], R51 ;  /* 0x000051330600c986 */ /* 0x0001e2000c10112c */
[----:B------:R-:W-:Y:S05]  /*a620*/  @P5 BRA `(.L_x_203) ;  /* 0x00000000000c5947 */ /* 0x000fea0003800000 */
[----:B--2---:R-:W0:Y:S02]  /*a630*/  LDG.E.U8 R141, desc[UR44][R12.64+0x58] ;  /* 0x0000582c0c8d7981 */ /* 0x004e24000c1e1100 */
[----:B0-----:R-:W-:-:S05]  /*a640*/  PRMT R3, R141, 0x8880, RZ ;  /* 0x000088808d037816 */ /* 0x001fca00000000ff */
[----:B------:R-:W-:-:S07]  /*a650*/  IMAD R136, R3, R140, RZ ;  /* 0x0000008c03887224 */ /* 0x000fce00078e02ff */
.L_x_203:
[----:B------:R-:W-:Y:S05]  /*a660*/  BSYNC B1 ;  /* 0x0000000000017941 */ /* 0x000fea0003800000 */
.L_x_202:
        /* <DEDUP_REMOVED lines=9> */
.L_x_205:
[----:B------:R-:W-:Y:S05]  /*a700*/  BSYNC B1 ;  /* 0x0000000000017941 */ /* 0x000fea0003800000 */
.L_x_204:
[----:B------:R-:W-:Y:S01]  /*a710*/  @!P4 IMAD R53, R53, R137, R136 ;  /* 0x000000893535c224 */ /* 0x000fe200078e0288 */
[----:B------:R-:W-:Y:S04]  /*a720*/  BSSY B1, `(.L_x_206) ;  /* 0x0000006000017945 */ /* 0x000fe80003800000 */
[----:B------:R0:W-:Y:S01]  /*a730*/  @!P4 STG.E.U8 desc[UR44][R4.64+0x59], R53 ;  /* 0x000059350400c986 */ /* 0x0001e2000c10112c */
[----:B------:R-:W-:Y:S05]  /*a740*/  @P5 BRA `(.L_x_207) ;  /* 0x00000000000c5947 */ /* 0x000fea0003800000 */
[----:B--2---:R-:W0:Y:S02]  /*a750*/  LDG.E.U8 R141, desc[UR44][R14.64+0x58] ;  /* 0x0000582c0e8d7981 */ /* 0x004e24000c1e1100 */
[----:B0-----:R-:W-:-:S05]  /*a760*/  PRMT R3, R141, 0x8880, RZ ;  /* 0x000088808d037816 */ /* 0x001fca00000000ff */
[----:B------:R-:W-:-:S07]  /*a770*/  IMAD R136, R3, R140, RZ ;  /* 0x0000008c03887224 */ /* 0x000fce00078e02ff */
.L_x_207:
[----:B------:R-:W-:Y:S05]  /*a780*/  BSYNC B1 ;  /* 0x0000000000017941 */ /* 0x000fea0003800000 */
.L_x_206:
        /* <DEDUP_REMOVED lines=9> */
.L_x_209:
[----:B------:R-:W-:Y:S05]  /*a820*/  BSYNC B1 ;  /* 0x0000000000017941 */ /* 0x000fea0003800000 */
.L_x_208:
[----:B------:R-:W-:Y:S01]  /*a830*/  @!P4 IMAD R55, R55, R137, R136 ;  /* 0x000000893737c224 */ /* 0x000fe200078e0288 */
[----:B------:R-:W-:Y:S04]  /*a840*/  BSSY B1, `(.L_x_210) ;  /* 0x0000006000017945 */ /* 0x000fe80003800000 */
[----:B------:R0:W-:Y:S01]  /*a850*/  @!P4 STG.E.U8 desc[UR44][R6.64+0x59], R55 ;  /* 0x000059370600c986 */ /* 0x0001e2000c10112c */
[----:B------:R-:W-:Y:S05]  /*a860*/  @P5 BRA `(.L_x_211) ;  /* 0x00000000000c5947 */ /* 0x000fea0003800000 */
[----:B--2---:R-:W0:Y:S02]  /*a870*/  LDG.E.U8 R141, desc[UR44][R20.64+0x50] ;  /* 0x0000502c148d7981 */ /* 0x004e24000c1e1100 */
[----:B0-----:R-:W-:-:S05]  /*a880*/  PRMT R3, R141, 0x8880, RZ ;  /* 0x000088808d037816 */ /* 0x001fca00000000ff */
[----:B------:R-:W-:-:S07]  /*a890*/  IMAD R136, R3, R140, RZ ;  /* 0x0000008c03887224 */ /* 0x000fce00078e02ff */
.L_x_211:
[----:B------:R-:W-:Y:S05]  /*a8a0*/  BSYNC B1 ;  /* 0x0000000000017941 */ /* 0x000fea0003800000 */
.L_x_210:
        /* <DEDUP_REMOVED lines=9> */
.L_x_213:
[----:B------:R-:W-:Y:S05]  /*a940*/  BSYNC B1 ;  /* 0x0000000000017941 */ /* 0x000fea0003800000 */
.L_x_212:
[----:B------:R-:W-:Y:S01]  /*a950*/  @!P4 IMAD R41, R41, R137, R136 ;  /* 0x000000892929c224 */ /* 0x000fe200078e0288 */
[----:B------:R-:W-:Y:S04]  /*a960*/  BSSY B1, `(.L_x_214) ;  /* 0x0000006000017945 */ /* 0x000fe80003800000 */
[----:B------:R0:W-:Y:S01]  /*a970*/  @!P4 STG.E.U8 desc[UR44][R10.64+0x51], R41 ;  /* 0x000051290a00c986 */ /* 0x0001e2000c10112c */
[----:B------:R-:W-:Y:S05]  /*a980*/  @P5 BRA `(.L_x_215) ;  /* 0x00000000000c5947 */ /* 0x000fea0003800000 */
[----:B--2---:R-:W0:Y:S02]  /*a990*/  LDG.E.U8 R141, desc[UR44][R128.64+0x50] ;  /* 0x0000502c808d7981 */ /* 0x004e24000c1e1100 */
[----:B0-----:R-:W-:-:S05]  /*a9a0*/  PRMT R3, R141, 0x8880, RZ ;  /* 0x000088808d037816 */ /* 0x001fca00000000ff */
[----:B------:R-:W-:-:S07]  /*a9b0*/  IMAD R136, R3, R140, RZ ;  /* 0x0000008c03887224 */ /* 0x000fce00078e02ff */
.L_x_215:
[----:B------:R-:W-:Y:S05]  /*a9c0*/  BSYNC B1 ;  /* 0x0000000000017941 */ /* 0x000fea0003800000 */
.L_x_214:
        /* <DEDUP_REMOVED lines=9> */
.L_x_217:
[----:B------:R-:W-:Y:S05]  /*aa60*/  BSYNC B1 ;  /* 0x0000000000017941 */ /* 0x000fea0003800000 */
.L_x_216:
[----:B------:R-:W-:Y:S01]  /*aa70*/  @!P4 IMAD R43, R43, R137, R136 ;  /* 0x000000892b2bc224 */ /* 0x000fe200078e0288 */
[----:B------:R-:W-:Y:S04]  /*aa80*/  BSSY B1, `(.L_x_218) ;  /* 0x0000006000017945 */ /* 0x000fe80003800000 */
[----:B------:R0:W-:Y:S01]  /*aa90*/  @!P4 STG.E.U8 desc[UR44][R8.64+0x51], R43 ;  /* 0x0000512b0800c986 */ /* 0x0001e2000c10112c */
[----:B------:R-:W-:Y:S05]  /*aaa0*/  @P5 BRA `(.L_x_219) ;  /* 0x00000000000c5947 */ /* 0x000fea0003800000 */
[----:B--2---:R-:W0:Y:S02]  /*aab0*/  LDG.E.U8 R141, desc[UR44][R20.64+0x58] ;  /* 0x0000582c148d7981 */ /* 0x004e24000c1e1100 */
[----:B0-----:R-:W-:-:S05]  /*aac0*/  PRMT R3, R141, 0x8880, RZ ;  /* 0x000088808d037816 */ /* 0x001fca00000000ff */
[----:B------:R-:W-:-:S07]  /*aad0*/  IMAD R136, R3, R140, RZ ;  /* 0x0000008c03887224 */ /* 0x000fce00078e02ff */
.L_x_219:
[----:B------:R-:W-:Y:S05]  /*aae0*/  BSYNC B1 ;  /* 0x0000000000017941 */ /* 0x000fea0003800000 */
.L_x_218:
        /* <DEDUP_REMOVED lines=9> */
.L_x_221:
[----:B------:R-:W-:Y:S05]  /*ab80*/  BSYNC B1 ;  /* 0x0000000000017941 */ /* 0x000fea0003800000 */
.L_x_220:
[----:B------:R-:W-:Y:S01]  /*ab90*/  @!P4 IMAD R45, R45, R137, R136 ;  /* 0x000000892d2dc224 */ /* 0x000fe200078e0288 */
[----:B------:R-:W-:Y:S04]  /*aba0*/  BSSY B1, `(.L_x_222) ;  /* 0x0000006000017945 */ /* 0x000fe80003800000 */
[----:B------:R0:W-:Y:S01]  /*abb0*/  @!P4 STG.E.U8 desc[UR44][R10.64+0x59], R45 ;  /* 0x0000592d0a00c986 */ /* 0x0001e2000c10112c */
[----:B------:R-:W-:Y:S05]  /*abc0*/  @P5 BRA `(.L_x_223) ;  /* 0x00000000000c5947 */ /* 0x000fea0003800000 */
[----:B--2---:R-:W0:Y:S02]  /*abd0*/  LDG.E.U8 R141, desc[UR44][R128.64+0x58] ;  /* 0x0000582c808d7981 */ /* 0x004e24000c1e1100 */
[----:B0-----:R-:W-:-:S05]  /*abe0*/  PRMT R3, R141, 0x8880, RZ ;  /* 0x000088808d037816 */ /* 0x001fca00000000ff */
[----:B------:R-:W-:-:S07]  /*abf0*/  IMAD R136, R3, R140, RZ ;  /* 0x0000008c03887224 */ /* 0x000fce00078e02ff */
.L_x_223:
[----:B------:R-:W-:Y:S05]  /*ac00*/  BSYNC B1 ;  /* 0x0000000000017941 */ /* 0x000fea0003800000 */
.L_x_222:
        /* <DEDUP_REMOVED lines=9> */
.L_x_225:
[----:B------:R-:W-:Y:S05]  /*aca0*/  BSYNC B1 ;  /* 0x0000000000017941 */ /* 0x000fea0003800000 */
.L_x_224:
[----:B------:R-:W-:Y:S01]  /*acb0*/  @!P4 IMAD R47, R47, R137, R136 ;  /* 0x000000892f2fc224 */ /* 0x000fe200078e0288 */
[----:B------:R-:W-:Y:S04]  /*acc0*/  BSSY B1, `(.L_x_226) ;  /* 0x0000006000017945 */ /* 0x000fe80003800000 */
[----:B------:R0:W-:Y:S01]  /*acd0*/  @!P4 STG.E.U8 desc[UR44][R8.64+0x59], R47 ;  /* 0x0000592f0800c986 */ /* 0x0001e2000c10112c */
[----:B------:R-:W-:Y:S05]  /*ace0*/  @P5 BRA `(.L_x_227) ;  /* 0x00000000000c5947 */ /* 0x000fea0003800000 */
[----:B--2---:R-:W0:Y:S02]  /*acf0*/  LDG.E.U8 R141, desc[UR44][R12.64+0x60] ;  /* 0x0000602c0c8d7981 */ /* 0x004e24000c1e1100 */
[----:B0-----:R-:W-:-:S05]  /*ad00*/  PRMT R3, R141, 0x8880, RZ ;  /* 0x000088808d037816 */ /* 0x001fca00000000ff */
[----:B------:R-:W-:-:S07]  /*ad10*/  IMAD R136, R3, R140, RZ ;  /* 0x0000008c03887224 */ /* 0x000fce00078e02ff */
.L_x_227:
[----:B------:R-:W-:Y:S05]  /*ad20*/  BSYNC B1 ;  /* 0x0000000000017941 */ /* 0x000fea0003800000 */
.L_x_226:
        /* <DEDUP_REMOVED lines=9> */
.L_x_229:
[----:B------:R-:W-:Y:S05]  /*adc0*/  BSYNC B1 ;  /* 0x0000000000017941 */ /* 0x000fea0003800000 */
.L_x_228:
[----:B------:R-:W-:Y:S01]  /*add0*/  @!P4 IMAD R33, R33, R137, R136 ;  /* 0x000000892121c224 */ /* 0x000fe200078e0288 */
[----:B------:R-:W-:Y:S04]  /*ade0*/  BSSY B1, `(.L_x_230) ;  /* 0x0000006000017945 */ /* 0x000fe80003800000 */
[----:B------:R0:W-:Y:S01]  /*adf0*/  @!P4 STG.E.U8 desc[UR44][R4.64+0x61], R33 ;  /* 0x000061210400c986 */ /* 0x0001e2000c10112c */
[----:B------:R-:W-:Y:S05]  /*ae00*/  @P5 BRA `(.L_x_231) ;  /* 0x00000000000c5947 */ /* 0x000fea0003800000 */
[----:B--2---:R-:W0:Y:S02]  /*ae10*/  LDG.E.U8 R141, desc[UR44][R14.64+0x60] ;  /* 0x0000602c0e8d7981 */ /* 0x004e24000c1e1100 */
[----:B0-----:R-:W-:-:S05]  /*ae20*/  PRMT R3, R141, 0x8880, RZ ;  /* 0x000088808d037816 */ /* 0x001fca00000000ff */
[----:B------:R-:W-:-:S07]  /*ae30*/  IMAD R136, R3, R140, RZ ;  /* 0x0000008c03887224 */ /* 0x000fce00078e02ff */
.L_x_231:
[----:B------:R-:W-:Y:S05]  /*ae40*/  BSYNC B1 ;  /* 0x0000000000017941 */ /* 0x000fea0003800000 */
.L_x_230:
[----:B------:R-:W-:Y:S01]  /*ae50*/  ISETP.LT.OR P4, PT, R0, 0x62, !P0 ;  /* 0x000000620000780c */ /* 0x000fe20004781670 */
[----:B0-----:R-:W-:Y:S01]  /*ae60*/  @!P5 IMAD R3, R34, R137, R136 ;  /* 0x000000892203d224 */ /* 0x001fe200078e0288 */
[----:B------:R-:W-:Y:S04]  /*ae70*/  BSSY B1, `(.L_x_232) ;  /* 0x0000008000017945 */ /* 0x000fe80003800000 */
[----:B------:R0:W-:Y:S01]  /*ae80*/  @!P5 STG.E.U8 desc[UR44][R6.64+0x60], R3 ;  /* 0x000060030600d986 */ /* 0x0001e2000c10112c */
[C---:B------:R-:W-:Y:S02]  /*ae90*/  ISETP.LT.OR P5, PT, R0.reuse, 0x69, !P3 ;  /* 0x000000690000780c */ /* 0x040fe40005fa1670 */
[----:B------:R-:W-:-:S04]  /*aea0*/  ISETP.LT.OR P3, PT, R0, 0x6a, !P3 ;  /* 0x0000006a0000780c */ /* 0x000fc80005f61670 */
[----:B------:R-:W-:Y:S09]  /*aeb0*/  @P4 BRA `(.L_x_233) ;  /* 0x00000000000c4947 */ /* 0x000ff20003800000 */
[----:B--2---:R-:W0:Y:S02]  /*aec0*/  LDG.E.U8 R141, desc[UR44][R14.64+0x61] ;  /* 0x0000612c0e8d7981 */ /* 0x004e24000c1e1100 */
[----:B0-----:R-:W-:-:S05]  /*aed0*/  PRMT R3, R141, 0x8880, RZ ;  /* 0x000088808d037816 */ /* 0x001fca00000000ff */
[----:B------:R-:W-:-:S07]  /*aee0*/  IMAD R136, R3, R140, RZ ;  /* 0x0000008c03887224 */ /* 0x000fce00078e02ff */
.L_x_233:
[----:B------:R-:W-:Y:S05]  /*aef0*/  BSYNC B1 ;  /* 0x0000000000017941 */ /* 0x000fea0003800000 */
.L_x_232:
[----:B------:R-:W-:Y:S01]  /*af00*/  @!P4 IMAD R35, R35, R137, R136 ;  /* 0x000000892323c224 */ /* 0x000fe200078e0288 */
[----:B------:R-:W-:Y:S04]  /*af10*/  BSSY B1, `(.L_x_234) ;  /* 0x0000006000017945 */ /* 0x000fe80003800000 */
[----:B------:R0:W-:Y:S01]  /*af20*/  @!P4 STG.E.U8 desc[UR44][R6.64+0x61], R35 ;  /* 0x000061230600c986 */ /* 0x0001e2000c10112c */
[----:B------:R-:W-:Y:S05]  /*af30*/  @P5 BRA `(.L_x_235) ;  /* 0x00000000000c5947 */ /* 0x000fea0003800000 */
[----:B--2---:R-:W0:Y:S02]  /*af40*/  LDG.E.U8 R141, desc[UR44][R12.64+0x68] ;  /* 0x0000682c0c8d7981 */ /* 0x004e24000c1e1100 */
[----:B0-----:R-:W-:-:S05]  /*af50*/  PRMT R3, R141, 0x8880, RZ ;  /* 0x000088808d037816 */ /* 0x001fca00000000ff */
[----:B------:R-:W-:-:S07]  /*af60*/  IMAD R136, R3, R140, RZ ;  /* 0x0000008c03887224 */ /* 0x000fce00078e02ff */
.L_x_235:
[----:B------:R-:W-:Y:S05]  /*af70*/  BSYNC B1 ;  /* 0x0000000000017941 */ /* 0x000fea0003800000 */
.L_x_234:
[----:B0-----:R-:W-:Y:S01]  /*af80*/  @!P5 IMAD R3, R36, R137, R136 ;  /* 0x000000892403d224 */ /* 0x001fe200078e0288 */
[----:B------:R-:W-:Y:S04]  /*af90*/  BSSY B1, `(.L_x_236) ;  /* 0x0000006000017945 */ /* 0x000fe80003800000 */
[----:B------:R0:W-:Y:S01]  /*afa0*/  @!P5 STG.E.U8 desc[UR44][R4.64+0x68], R3 ;  /* 0x000068030400d986 */ /* 0x0001e2000c10112c */
[----:B------:R-:W-:Y:S05]  /*afb0*/  @P3 BRA `(.L_x_237) ;  /* 0x00000000000c3947 */ /* 0x000fea0003800000 */
[----:B--2---:R-:W0:Y:S02]  /*afc0*/  LDG.E.U8 R141, desc[UR44][R12.64+0x69] ;  /* 0x0000692c0c8d7981 */ /* 0x004e24000c1e1100 */
[----:B0-----:R-:W-:-:S05]  /*afd0*/  PRMT R3, R141, 0x8880, RZ ;  /* 0x000088808d037816 */ /* 0x001fca00000000ff */
[----:B------:R-:W-:-:S07]  /*afe0*/  IMAD R136, R3, R140, RZ ;  /* 0x0000008c03887224 */ /* 0x000fce00078e02ff */
.L_x_237:
[----:B------:R-:W-:Y:S05]  /*aff0*/  BSYNC B1 ;  /* 0x0000000000017941 */ /* 0x000fea0003800000 */
.L_x_236:
[C---:B------:R-:W-:Y:S01]  /*b000*/  ISETP.LT.OR P4, PT, R0.reuse, 0x69, !P0 ;  /* 0x000000690000780c */ /* 0x040fe20004781670 */
[----:B------:R-:W-:Y:S01]  /*b010*/  @!P3 IMAD R37, R37, R137, R136 ;  /* 0x000000892525b224 */ /* 0x000fe200078e0288 */
[----:B------:R-:W-:Y:S01]  /*b020*/  BSSY B1, `(.L_x_238) ;  /* 0x0000009000017945 */ /* 0x000fe20003800000 */
[C---:B------:R-:W-:Y:S02]  /*b030*/  ISETP.LT.OR P0, PT, R0.reuse, 0x6a, !P0 ;  /* 0x0000006a0000780c */ /* 0x040fe40004701670 */
[C---:B------:R-:W-:Y:S01]  /*b040*/  ISETP.LT.OR P5, PT, R0.reuse, 0x61, !P1 ;  /* 0x000000610000780c */ /* 0x040fe20004fa1670 */
[----:B------:R0:W-:Y:S01]  /*b050*/  @!P3 STG.E.U8 desc[UR44][R4.64+0x69], R37 ;  /* 0x000069250400b986 */ /* 0x0001e2000c10112c */
[----:B------:R-:W-:-:S06]  /*b060*/  ISETP.LT.OR P3, PT, R0, 0x62, !P1 ;  /* 0x000000620000780c */ /* 0x000fcc0004f61670 */
[----:B------:R-:W-:Y:S07]  /*b070*/  @P4 BRA `(.L_x_239) ;  /* 0x00000000000c4947 */ /* 0x000fee0003800000 */
[----:B--2---:R-:W0:Y:S02]  /*b080*/  LDG.E.U8 R141, desc[UR44][R14.64+0x68] ;  /* 0x0000682c0e8d7981 */ /* 0x004e24000c1e1100 */
[----:B0-----:R-:W-:-:S05]  /*b090*/  PRMT R3, R141, 0x8880, RZ ;  /* 0x000088808d037816 */ /* 0x001fca00000000ff */
[----:B------:R-:W-:-:S07]  /*b0a0*/  IMAD R136, R3, R140, RZ ;  /* 0x0000008c03887224 */ /* 0x000fce00078e02ff */
.L_x_239:
[----:B------:R-:W-:Y:S05]  /*b0b0*/  BSYNC B1 ;  /* 0x0000000000017941 */ /* 0x000fea0003800000 */
.L_x_238:
[----:B0-----:R-:W-:Y:S01]  /*b0c0*/  @!P4 IMAD R3, R38, R137, R136 ;  /* 0x000000892603c224 */ /* 0x001fe200078e0288 */
[----:B------:R-:W-:Y:S04]  /*b0d0*/  BSSY B1, `(.L_x_240) ;  /* 0x0000006000017945 */ /* 0x000fe80003800000 */
[----:B------:R0:W-:Y:S01]  /*b0e0*/  @!P4 STG.E.U8 desc[UR44][R6.64+0x68], R3 ;  /* 0x000068030600c986 */ /* 0x0001e2000c10112c */
[----:B------:R-:W-:Y:S05]  /*b0f0*/  @P0 BRA `(.L_x_241) ;  /* 0x00000000000c0947 */ /* 0x000fea0003800000 */
[----:B--2---:R-:W0:Y:S02]  /*b100*/  LDG.E.U8 R141, desc[UR44][R14.64+0x69] ;  /* 0x0000692c0e8d7981 */ /* 0x004e24000c1e1100 */
[----:B0-----:R-:W-:-:S05]  /*b110*/  PRMT R3, R141, 0x8880, RZ ;  /* 0x000088808d037816 */ /* 0x001fca00000000ff */
[----:B------:R-:W-:-:S07]  /*b120*/  IMAD R136, R3, R140, RZ ;  /* 0x0000008c03887224 */ /* 0x000fce00078e02ff */
.L_x_241:
[----:B------:R-:W-:Y:S05]  /*b130*/  BSYNC B1 ;  /* 0x0000000000017941 */ /* 0x000fea0003800000 */
.L_x_240:
[----:B------:R-:W-:Y:S01]  /*b140*/  @!P0 IMAD R39, R39, R137, R136 ;  /* 0x0000008927278224 */ /* 0x000fe200078e0288 */
[----:B------:R-:W-:Y:S04]  /*b150*/  BSSY B1, `(.L_x_242) ;  /* 0x0000006000017945 */ /* 0x000fe80003800000 */
[----:B------:R0:W-:Y:S01]  /*b160*/  @!P0 STG.E.U8 desc[UR44][R6.64+0x69], R39 ;  /* 0x0000692706008986 */ /* 0x0001e2000c10112c */
[----:B------:R-:W-:Y:S05]  /*b170*/  @P5 BRA `(.L_x_243) ;  /* 0x00000000000c5947 */ /* 0x000fea0003800000 */
[----:B--2---:R-:W0:Y:S02]  /*b180*/  LDG.E.U8 R141, desc[UR44][R20.64+0x60] ;  /* 0x0000602c148d7981 */ /* 0x004e24000c1e1100 */
[----:B0-----:R-:W-:-:S05]  /*b190*/  PRMT R3, R141, 0x8880, RZ ;  /* 0x000088808d037816 */ /* 0x001fca00000000ff */
[----:B------:R-:W-:-:S07]  /*b1a0*/  IMAD R136, R3, R140, RZ ;  /* 0x0000008c03887224 */ /* 0x000fce00078e02ff */
.L_x_243:
[----:B------:R-:W-:Y:S05]  /*b1b0*/  BSYNC B1 ;  /* 0x0000000000017941 */ /* 0x000fea0003800000 */
.L_x_242:
[----:B0-----:R-:W-:Y:S01]  /*b1c0*/  @!P5 IMAD R3, R24, R137, R136 ;  /* 0x000000891803d224 */ /* 0x001fe200078e0288 */
[----:B------:R-:W-:Y:S04]  /*b1d0*/  BSSY B1, `(.L_x_244) ;  /* 0x0000006000017945 */ /* 0x000fe80003800000 */
[----:B------:R0:W-:Y:S01]  /*b1e0*/  @!P5 STG.E.U8 desc[UR44][R10.64+0x60], R3 ;  /* 0x000060030a00d986 */ /* 0x0001e2000c10112c */
[----:B------:R-:W-:Y:S05]  /*b1f0*/  @P3 BRA `(.L_x_245) ;  /* 0x00000000000c3947 */ /* 0x000fea0003800000 */
[----:B--2---:R-:W0:Y:S02]  /*b200*/  LDG.E.U8 R141, desc[UR44][R20.64+0x61] ;  /* 0x0000612c148d7981 */ /* 0x004e24000c1e1100 */
[----:B0-----:R-:W-:-:S05]  /*b210*/  PRMT R3, R141, 0x8880, RZ ;  /* 0x000088808d037816 */ /* 0x001fca00000000ff */
[----:B------:R-:W-:-:S07]  /*b220*/  IMAD R136, R3, R140, RZ ;  /* 0x0000008c03887224 */ /* 0x000fce00078e02ff */
.L_x_245:
[----:B------:R-:W-:Y:S05]  /*b230*/  BSYNC B1 ;  /* 0x0000000000017941 */ /* 0x000fea0003800000 */
.L_x_244:
[C---:B------:R-:W-:Y:S01]  /*b240*/  ISETP.LT.OR P4, PT, R0.reuse, 0x61, !P2 ;  /* 0x000000610000780c */ /* 0x040fe20005781670 */
[----:B------:R-:W-:Y:S01]  /*b250*/  @!P3 IMAD R25, R25, R137, R136 ;  /* 0x000000891919b224 */ /* 0x000fe200078e0288 */
[----:B------:R-:W-:Y:S01]  /*b260*/  BSSY B1, `(.L_x_246) ;  /* 0x000000a000017945 */ /* 0x000fe20003800000 */
[C---:B------:R-:W-:Y:S02]  /*b270*/  ISETP.LT.OR P0, PT, R0.reuse, 0x62, !P2 ;  /* 0x000000620000780c */ /* 0x040fe40005701670 */
[C---:B------:R-:W-:Y:S01]  /*b280*/  ISETP.LT.OR P5, PT, R0.reuse, 0x69, !P2 ;  /* 0x000000690000780c */ /* 0x040fe200057a1670 */
[----:B------:R0:W-:Y:S01]  /*b290*/  @!P3 STG.E.U8 desc[UR44][R10.64+0x61], R25 ;  /* 0x000061190a00b986 */ /* 0x0001e2000c10112c */
[C---:B------:R-:W-:Y:S02]  /*b2a0*/  ISETP.LT.OR P3, PT, R0.reuse, 0x69, !P1 ;  /* 0x000000690000780c */ /* 0x040fe40004f61670 */
[----:B------:R-:W-:-:S04]  /*b2b0*/  ISETP.LT.OR P1, PT, R0, 0x6a, !P1 ;  /* 0x0000006a0000780c */ /* 0x000fc80004f21670 */
[----:B------:R-:W-:Y:S09]  /*b2c0*/  @P4 BRA `(.L_x_247) ;  /* 0x00000000000c4947 */ /* 0x000ff20003800000 */
[----:B--2---:R-:W0:Y:S02]  /*b2d0*/  LDG.E.U8 R141, desc[UR44][R128.64+0x60] ;  /* 0x0000602c808d7981 */ /* 0x004e24000c1e1100 */
[----:B0-----:R-:W-:-:S05]  /*b2e0*/  PRMT R3, R141, 0x8880, RZ ;  /* 0x000088808d037816 */ /* 0x001fca00000000ff */
[----:B------:R-:W-:-:S07]  /*b2f0*/  IMAD R136, R3, R140, RZ ;  /* 0x0000008c03887224 */ /* 0x000fce00078e02ff */
.L_x_247:
[----:B------:R-:W-:Y:S05]  /*b300*/  BSYNC B1 ;  /* 0x0000000000017941 */ /* 0x000fea0003800000 */
.L_x_246:
[----:B0-----:R-:W-:Y:S01]  /*b310*/  @!P4 IMAD R3, R26, R137, R136 ;  /* 0x000000891a03c224 */ /* 0x001fe200078e0288 */
[----:B------:R-:W-:Y:S04]  /*b320*/  BSSY B1, `(.L_x_248) ;  /* 0x0000006000017945 */ /* 0x000fe80003800000 */
[----:B------:R0:W-:Y:S01]  /*b330*/  @!P4 STG.E.U8 desc[UR44][R8.64+0x60], R3 ;  /* 0x000060030800c986 */ /* 0x0001e2000c10112c */
[----:B------:R-:W-:Y:S05]  /*b340*/  @P0 BRA `(.L_x_249) ;  /* 0x00000000000c0947 */ /* 0x000fea0003800000 */
[----:B--2---:R-:W0:Y:S02]  /*b350*/  LDG.E.U8 R141, desc[UR44][R128.64+0x61] ;  /* 0x0000612c808d7981 */ /* 0x004e24000c1e1100 */
[----:B0-----:R-:W-:-:S05]  /*b360*/  PRMT R3, R141, 0x8880, RZ ;  /* 0x000088808d037816 */ /* 0x001fca00000000ff */
[----:B------:R-:W-:-:S07]  /*b370*/  IMAD R136, R3, R140, RZ ;  /* 0x0000008c03887224 */ /* 0x000fce00078e02ff */
.L_x_249:
[----:B------:R-:W-:Y:S05]  /*b380*/  BSYNC B1 ;  /* 0x0000000000017941 */ /* 0x000fea0003800000 */
.L_x_248:
[----:B------:R-:W-:Y:S01]  /*b390*/  @!P0 IMAD R27, R27, R137, R136 ;  /* 0x000000891b1b8224 */ /* 0x000fe200078e0288 */
[----:B------:R-:W-:Y:S04]  /*b3a0*/  BSSY B1, `(.L_x_250) ;  /* 0x0000006000017945 */ /* 0x000fe80003800000 */
[----:B------:R0:W-:Y:S01]  /*b3b0*/  @!P0 STG.E.U8 desc[UR44][R8.64+0x61], R27 ;  /* 0x0000611b08008986 */ /* 0x0001e2000c10112c */
[----:B------:R-:W-:Y:S05]  /*b3c0*/  @P3 BRA `(.L_x_251) ;  /* 0x00000000000c3947 */ /* 0x000fea0003800000 */
[----:B--2---:R-:W0:Y:S02]  /*b3d0*/  LDG.E.U8 R141, desc[UR44][R20.64+0x68] ;  /* 0x0000682c148d7981 */ /* 0x004e24000c1e1100 */
[----:B0-----:R-:W-:-:S05]  /*b3e0*/  PRMT R3, R141, 0x8880, RZ ;  /* 0x000088808d037816 */ /* 0x001fca00000000ff */
[----:B------:R-:W-:-:S07]  /*b3f0*/  IMAD R136, R3, R140, RZ ;  /* 0x0000008c03887224 */ /* 0x000fce00078e02ff */
.L_x_251:
[----:B------:R-:W-:Y:S05]  /*b400*/  BSYNC B1 ;  /* 0x0000000000017941 */ /* 0x000fea0003800000 */
.L_x_250:
[----:B0-----:R-:W-:Y:S01]  /*b410*/  @!P3 IMAD R3, R28, R137, R136 ;  /* 0x000000891c03b224 */ /* 0x001fe200078e0288 */
[----:B------:R-:W-:Y:S04]  /*b420*/  BSSY B1, `(.L_x_252) ;  /* 0x0000006000017945 */ /* 0x000fe80003800000 */
[----:B------:R0:W-:Y:S01]  /*b430*/  @!P3 STG.E.U8 desc[UR44][R10.64+0x68], R3 ;  /* 0x000068030a00b986 */ /* 0x0001e2000c10112c */
[----:B------:R-:W-:Y:S05]  /*b440*/  @P1 BRA `(.L_x_253) ;  /* 0x00000000000c1947 */ /* 0x000fea0003800000 */
[----:B--2---:R-:W0:Y:S02]  /*b450*/  LDG.E.U8 R141, desc[UR44][R20.64+0x69] ;  /* 0x0000692c148d7981 */ /* 0x004e24000c1e1100 */
[----:B0-----:R-:W-:-:S05]  /*b460*/  PRMT R3, R141, 0x8880, RZ ;  /* 0x000088808d037816 */ /* 0x001fca00000000ff */
[----:B------:R-:W-:-:S07]  /*b470*/  IMAD R136, R3, R140, RZ ;  /* 0x0000008c03887224 */ /* 0x000fce00078e02ff */
.L_x_253:
[----:B------:R-:W-:Y:S05]  /*b480*/  BSYNC B1 ;  /* 0x0000000000017941 */ /* 0x000fea0003800000 */
.L_x_252:
[----:B------:R-:W-:Y:S01]  /*b490*/  @!P1 IMAD R29, R29, R137, R136 ;  /* 0x000000891d1d9224 */ /* 0x000fe200078e0288 */
[----:B------:R-:W-:Y:S04]  /*b4a0*/  BSSY B1, `(.L_x_254) ;  /* 0x0000006000017945 */ /* 0x000fe80003800000 */
[----:B------:R0:W-:Y:S01]  /*b4b0*/  @!P1 STG.E.U8 desc[UR44][R10.64+0x69], R29 ;  /* 0x0000691d0a009986 */ /* 0x0001e2000c10112c */
[----:B------:R-:W-:Y:S05]  /*b4c0*/  @P5 BRA `(.L_x_255) ;  /* 0x00000000000c5947 */ /* 0x000fea0003800000 */
[----:B--2---:R-:W0:Y:S02]  /*b4d0*/  LDG.E.U8 R141, desc[UR44][R128.64+0x68] ;  /* 0x0000682c808d7981 */ /* 0x004e24000c1e1100 */
[----:B0-----:R-:W-:-:S05]  /*b4e0*/  PRMT R3, R141, 0x8880, RZ ;  /* 0x000088808d037816 */ /* 0x001fca00000000ff */
[----:B------:R-:W-:-:S07]  /*b4f0*/  IMAD R136, R3, R140, RZ ;  /* 0x0000008c03887224 */ /* 0x000fce00078e02ff */
.L_x_255:
[----:B------:R-:W-:Y:S05]  /*b500*/  BSYNC B1 ;  /* 0x0000000000017941 */ /* 0x000fea0003800000 */
.L_x_254:
[----:B0-----:R-:W-:Y:S01]  /*b510*/  @!P5 IMAD R3, R30, R137, R136 ;  /* 0x000000891e03d224 */ /* 0x001fe200078e0288 */
[----:B------:R-:W-:Y:S01]  /*b520*/  ISETP.LT.OR P2, PT, R0, 0x6a, !P2 ;  /* 0x0000006a0000780c */ /* 0x000fe20005741670 */
[----:B------:R-:W-:Y:S03]  /*b530*/  BSSY B1, `(.L_x_256) ;  /* 0x0000006000017945 */ /* 0x000fe60003800000 */
[----:B------:R0:W-:Y:S09]  /*b540*/  @!P5 STG.E.U8 desc[UR44][R8.64+0x68], R3 ;  /* 0x000068030800d986 */ /* 0x0001f2000c10112c */
[----:B------:R-:W-:Y:S05]  /*b550*/  @P2 BRA `(.L_x_257) ;  /* 0x00000000000c2947 */ /* 0x000fea0003800000 */
[----:B--2---:R-:W0:Y:S02]  /*b560*/  LDG.E.U8 R141, desc[UR44][R128.64+0x69] ;  /* 0x0000692c808d7981 */ /* 0x004e24000c1e1100 */
[----:B0-----:R-:W-:-:S05]  /*b570*/  PRMT R3, R141, 0x8880, RZ ;  /* 0x000088808d037816 */ /* 0x001fca00000000ff */
[----:B------:R-:W-:-:S07]  /*b580*/  IMAD R136, R3, R140, RZ ;  /* 0x0000008c03887224 */ /* 0x000fce00078e02ff */
.L_x_257:
[----:B------:R-:W-:Y:S05]  /*b590*/  BSYNC B1 ;  /* 0x0000000000017941 */ /* 0x000fea0003800000 */
.L_x_256:
[----:B------:R-:W-:Y:S01]  /*b5a0*/  IMAD R31, R31, R137, R136 ;  /* 0x000000891f1f7224 */ /* 0x000fe200078e0288 */
[----:B------:R-:W-:Y:S06]  /*b5b0*/  @P2 BRA `(.L_x_258) ;  /* 0x0000001400582947 */ /* 0x000fec0003800000 */
[----:B------:R0:W-:Y:S01]  /*b5c0*/  STG.E.U8 desc[UR44][R8.64+0x69], R31 ;  /* 0x0000691f08007986 */ /* 0x0001e2000c10112c */
[----:B------:R-:W-:Y:S05]  /*b5d0*/  BRA `(.L_x_258) ;  /* 0x0000001400507947 */ /* 0x000fea0003800000 */
.L_x_33:
[C---:B------:R-:W-:Y:S02]  /*b5e0*/  ISETP.GE.AND P2, PT, R3.reuse, 0x1, PT ;  /* 0x000000010300780c */ /* 0x040fe40003f46270 */
[----:B------:R-:W-:Y:S02]  /*b5f0*/  ISETP.GE.AND P3, PT, R3, 0x9, PT ;  /* 0x000000090300780c */ /* 0x000fe40003f66270 */
[C---:B------:R-:W-:Y:S02]  /*b600*/  ISETP.LT.OR P4, PT, R0.reuse, 0x1, !P2 ;  /* 0x000000010000780c */ /* 0x040fe40005781670 */
[C---:B------:R-:W-:Y:S02]  /*b610*/  ISETP.LT.OR P5, PT, R0.reuse, 0x2, !P2 ;  /* 0x000000020000780c */ /* 0x040fe400057a1670 */
[C---:B------:R-:W-:Y:S02]  /*b620*/  ISETP.LT.OR P0, PT, R0.reuse, 0x1, !P3 ;  /* 0x000000010000780c */ /* 0x040fe40005f01670 */
[----:B------:R-:W-:-:S07]  /*b630*/  ISETP.LT.OR P1, PT, R0, 0x2, !P3 ;  /* 0x000000020000780c */ /* 0x000fce0005f21670 */
[-C--:B------:R-:W-:Y:S02]  /*b640*/  @!P4 IMAD R13, R128, R137.reuse, RZ ;  /* 0x00000089800dc224 */ /* 0x080fe400078e02ff */
[-C--:B------:R-:W-:Y:S02]  /*b650*/  @!P5 IMAD R129, R129, R137.reuse, RZ ;  /* 0x000000898181d224 */ /* 0x080fe400078e02ff */
[-C--:B------:R-:W-:Y:S01]  /*b660*/  @!P0 IMAD R15, R130, R137.reuse, RZ ;  /* 0x00000089820f8224 */ /* 0x080fe200078e02ff */
[----:B------:R0:W-:Y:S01]  /*b670*/  @!P4 STG.E.U8 desc[UR44][R4.64], R13 ;  /* 0x0000000d0400c986 */ /* 0x0001e2000c10112c */
[C---:B------:R-:W-:Y:S01]  /*b680*/  ISETP.LT.OR P4, PT, R0.reuse, 0x9, !P2 ;  /* 0x000000090000780c */ /* 0x040fe20005781670 */
[----:B------:R-:W-:Y:S02]  /*b690*/  @!P1 IMAD R131, R131, R137, RZ ;  /* 0x0000008983839224 */ /* 0x000fe400078e02ff */
[----:B------:R-:W-:Y:S01]  /*b6a0*/  @!P5 STG.E.U8 desc[UR44][R4.64+0x1], R129 ;  /* 0x000001810400d986 */ /* 0x000fe2000c10112c */
[----:B------:R-:W-:-:S03]  /*b6b0*/  ISETP.LT.OR P5, PT, R0, 0xa, !P2 ;  /* 0x0000000a0000780c */ /* 0x000fc600057a1670 */
[----:B------:R1:W-:Y:S01]  /*b6c0*/  @!P0 STG.E.U8 desc[UR44][R6.64], R15 ;  /* 0x0000000f06008986 */ /* 0x0003e2000c10112c */
[----:B------:R-:W-:-:S03]  /*b6d0*/  ISETP.LT.OR P0, PT, R0, 0x9, !P3 ;  /* 0x000000090000780c */ /* 0x000fc60005f01670 */
[----:B------:R-:W-:Y:S01]  /*b6e0*/  @!P1 STG.E.U8 desc[UR44][R6.64+0x1], R131 ;  /* 0x0000018306009986 */ /* 0x000fe2000c10112c */
[----:B------:R-:W-:Y:S01]  /*b6f0*/  ISETP.GE.AND P1, PT, R3, 0x81, PT ;  /* 0x000000810300780c */ /* 0x000fe20003f26270 */
[----:B------:R-:W-:-:S04]  /*b700*/  @!P4 IMAD R21, R132, R137, RZ ;  /* 0x000000898415c224 */ /* 0x000fc800078e02ff */
[-C--:B------:R-:W-:Y:S01]  /*b710*/  @!P5 IMAD R133, R133, R137.reuse, RZ ;  /* 0x000000898585d224 */ /* 0x080fe200078e02ff */
[----:B------:R-:W-:Y:S01]  /*b720*/  @!P4 STG.E.U8 desc[UR44][R4.64+0x8], R21 ;  /* 0x000008150400c986 */ /* 0x000fe2000c10112c */
[----:B------:R-:W-:Y:S02]  /*b730*/  ISETP.LT.OR P4, PT, R0, 0xa, !P3 ;  /* 0x0000000a0000780c */ /* 0x000fe40005f81670 */
[----:B0-----:R-:W-:Y:S01]  /*b740*/  @!P0 IMAD R13, R134, R137, RZ ;  /* 0x00000089860d8224 */ /* 0x001fe200078e02ff */
[----:B------:R-:W-:Y:S01]  /*b750*/  @!P5 STG.E.U8 desc[UR44][R4.64+0x9], R133 ;  /* 0x000009850400d986 */ /* 0x000fe2000c10112c */
[----:B------:R-:W-:-:S03]  /*b760*/  ISETP.LT.OR P5, PT, R0, 0x1, !P1 ;  /* 0x000000010000780c */ /* 0x000fc60004fa1670 */
[----:B------:R0:W-:Y:S01]  /*b770*/  @!P0 STG.E.U8 desc[UR44][R6.64+0x8], R13 ;  /* 0x0000080d06008986 */ /* 0x0001e2000c10112c */
[----:B------:R-:W-:-:S05]  /*b780*/  ISETP.GE.AND P0, PT, R3, 0x89, PT ;  /* 0x000000890300780c */ /* 0x000fca0003f06270 */
[----:B------:R-:W-:-:S04]  /*b790*/  @!P4 IMAD R135, R135, R137, RZ ;  /* 0x000000898787c224 */ /* 0x000fc800078e02ff */
[----:B-1----:R-:W-:Y:S01]  /*b7a0*/  @!P5 IMAD R15, R120, R137, RZ ;  /* 0x00000089780fd224 */ /* 0x002fe200078e02ff */
[----:B------:R-:W-:Y:S01]  /*b7b0*/  @!P4 STG.E.U8 desc[UR44][R6.64+0x9], R135 ;  /* 0x000009870600c986 */ /* 0x000fe2000c10112c */
[----:B------:R-:W-:-:S03]  /*b7c0*/  ISETP.LT.OR P4, PT, R0, 0x2, !P1 ;  /* 0x000000020000780c */ /* 0x000fc60004f81670 */
[----:B------:R1:W-:Y:S01]  /*b7d0*/  @!P5 STG.E.U8 desc[UR44][R10.64], R15 ;  /* 0x0000000f0a00d986 */ /* 0x0003e2000c10112c */
[----:B------:R-:W-:-:S09]  /*b7e0*/  ISETP.LT.OR P5, PT, R0, 0x1, !P0 ;  /* 0x000000010000780c */ /* 0x000fd200047a1670 */
[----:B------:R-:W-:-:S04]  /*b7f0*/  @!P4 IMAD R121, R121, R137, RZ ;  /* 0x000000897979c224 */ /* 0x000fc800078e02ff */
[----:B------:R-:W-:Y:S01]  /*b800*/  @!P5 IMAD R3, R122, R137, RZ ;  /* 0x000000897a03d224 */ /* 0x000fe200078e02ff */
[----:B------:R-:W-:Y:S01]  /*b810*/  @!P4 STG.E.U8 desc[UR44][R10.64+0x1], R121 ;  /* 0x000001790a00c986 */ /* 0x000fe2000c10112c */
[----:B------:R-:W-:-:S03]  /*b820*/  ISETP.LT.OR P4, PT, R0, 0x2, !P0 ;  /* 0x000000020000780c */ /* 0x000fc60004781670 */
[----:B------:R3:W-:Y:S01]  /*b830*/  @!P5 STG.E.U8 desc[UR44][R8.64], R3 ;  /* 0x000000030800d986 */ /* 0x0007e2000c10112c */
[----:B------:R-:W-:-:S09]  /*b840*/  ISETP.LT.OR P5, PT, R0, 0x9, !P1 ;  /* 0x000000090000780c */ /* 0x000fd20004fa1670 */
[----:B------:R-:W-:-:S04]  /*b850*/  @!P4 IMAD R123, R123, R137, RZ ;  /* 0x000000897b7bc224 */ /* 0x000fc800078e02ff */
[----:B0-----:R-:W-:Y:S01]  /*b860*/  @!P5 IMAD R13, R124, R137, RZ ;  /* 0x000000897c0dd224 */ /* 0x001fe200078e02ff */
[----:B------:R-:W-:Y:S01]  /*b870*/  @!P4 STG.E.U8 desc[UR44][R8.64+0x1], R123 ;  /* 0x0000017b0800c986 */ /* 0x000fe2000c10112c */
[----:B------:R-:W-:-:S03]  /*b880*/  ISETP.LT.OR P4, PT, R0, 0xa, !P1 ;  /* 0x0000000a0000780c */ /* 0x000fc60004f81670 */
[----:B------:R0:W-:Y:S01]  /*b890*/  @!P5 STG.E.U8 desc[UR44][R10.64+0x8], R13 ;  /* 0x0000080d0a00d986 */ /* 0x0001e2000c10112c */
[----:B------:R-:W-:-:S09]  /*b8a0*/  ISETP.LT.OR P5, PT, R0, 0x9, !P0 ;  /* 0x000000090000780c */ /* 0x000fd200047a1670 */
[----:B------:R-:W-:-:S04]  /*b8b0*/  @!P4 IMAD R125, R125, R137, RZ ;  /* 0x000000897d7dc224 */ /* 0x000fc800078e02ff */
[----:B-1----:R-:W-:Y:S01]  /*b8c0*/  @!P5 IMAD R15, R126, R137, RZ ;  /* 0x000000897e0fd224 */ /* 0x002fe200078e02ff */
[----:B------:R-:W-:Y:S01]  /*b8d0*/  @!P4 STG.E.U8 desc[UR44][R10.64+0x9], R125 ;  /* 0x0000097d0a00c986 */ /* 0x000fe2000c10112c */
[----:B------:R-:W-:-:S03]  /*b8e0*/  ISETP.LT.OR P4, PT, R0, 0xa, !P0 ;  /* 0x0000000a0000780c */ /* 0x000fc60004781670 */
[----:B------:R1:W-:Y:S01]  /*b8f0*/  @!P5 STG.E.U8 desc[UR44][R8.64+0x8], R15 ;  /* 0x0000080f0800d986 */ /* 0x0003e2000c10112c */
[----:B------:R-:W-:-:S09]  /*b900*/  ISETP.LT.OR P5, PT, R0, 0x11, !P2 ;  /* 0x000000110000780c */ /* 0x000fd200057a1670 */
[----:B------:R-:W-:-:S04]  /*b910*/  @!P4 IMAD R127, R127, R137, RZ ;  /* 0x000000897f7fc224 */ /* 0x000fc800078e02ff */
[----:B---3--:R-:W-:Y:S01]  /*b920*/  @!P5 IMAD R3, R112, R137, RZ ;  /* 0x000000897003d224 */ /* 0x008fe200078e02ff */
        /* <DEDUP_REMOVED lines=249> */
[C---:B------:R-:W-:Y:S02]  /*c8c0*/  ISETP.LT.OR P5, PT, R0.reuse, 0x69, !P2 ;  /* 0x000000690000780c */ /* 0x040fe400057a1670 */
[----:B------:R-:W-:-:S07]  /*c8d0*/  ISETP.LT.OR P2, PT, R0, 0x6a, !P2 ;  /* 0x0000006a0000780c */ /* 0x000fce0005741670 */
[----:B------:R-:W-:-:S04]  /*c8e0*/  @!P4 IMAD R35, R35, R137, RZ ;  /* 0x000000892323c224 */ /* 0x000fc800078e02ff */
[-C--:B---3--:R-:W-:Y:S01]  /*c8f0*/  @!P5 IMAD R3, R36, R137.reuse, RZ ;  /* 0x000000892403d224 */ /* 0x088fe200078e02ff */
[----:B------:R-:W-:Y:S01]  /*c900*/  @!P4 STG.E.U8 desc[UR44][R6.64+0x61], R35 ;  /* 0x000061230600c986 */ /* 0x000fe2000c10112c */
[----:B------:R-:W-:Y:S01]  /*c910*/  @!P2 IMAD R37, R37, R137, RZ ;  /* 0x000000892525a224 */ /* 0x000fe200078e02ff */
[C---:B------:R-:W-:Y:S02]  /*c920*/  ISETP.LT.OR P4, PT, R0.reuse, 0x69, !P3 ;  /* 0x000000690000780c */ /* 0x040fe40005f81670 */
[C---:B------:R-:W-:Y:S01]  /*c930*/  ISETP.LT.OR P3, PT, R0.reuse, 0x6a, !P3 ;  /* 0x0000006a0000780c */ /* 0x040fe20005f61670 */
[----:B------:R3:W-:Y:S01]  /*c940*/  @!P5 STG.E.U8 desc[UR44][R4.64+0x68], R3 ;  /* 0x000068030400d986 */ /* 0x0007e2000c10112c */
[----:B------:R-:W-:-:S03]  /*c950*/  ISETP.LT.OR P5, PT, R0, 0x61, !P1 ;  /* 0x000000610000780c */ /* 0x000fc60004fa1670 */
[----:B------:R4:W-:Y:S01]  /*c960*/  @!P2 STG.E.U8 desc[UR44][R4.64+0x69], R37 ;  /* 0x000069250400a986 */ /* 0x0009e2000c10112c */
[----:B------:R-:W-:-:S05]  /*c970*/  ISETP.LT.OR P2, PT, R0, 0x62, !P1 ;  /* 0x000000620000780c */ /* 0x000fca0004f41670 */
[-C--:B0-----:R-:W-:Y:S02]  /*c980*/  @!P4 IMAD R13, R38, R137.reuse, RZ ;  /* 0x00000089260dc224 */ /* 0x081fe400078e02ff */
[-C--:B------:R-:W-:Y:S02]  /*c990*/  @!P3 IMAD R39, R39, R137.reuse, RZ ;  /* 0x000000892727b224 */ /* 0x080fe400078e02ff */
[-C--:B-1----:R-:W-:Y:S01]  /*c9a0*/  @!P5 IMAD R15, R24, R137.reuse, RZ ;  /* 0x00000089180fd224 */ /* 0x082fe200078e02ff */
[----:B------:R-:W-:Y:S01]  /*c9b0*/  @!P4 STG.E.U8 desc[UR44][R6.64+0x68], R13 ;  /* 0x0000680d0600c986 */ /* 0x000fe2000c10112c */
[C---:B------:R-:W-:Y:S02]  /*c9c0*/  ISETP.LT.OR P4, PT, R0.reuse, 0x62, !P0 ;  /* 0x000000620000780c */ /* 0x040fe40004781670 */
[----:B------:R-:W-:Y:S01]  /*c9d0*/  @!P2 IMAD R25, R25, R137, RZ ;  /* 0x000000891919a224 */ /* 0x000fe200078e02ff */
[----:B------:R0:W-:Y:S01]  /*c9e0*/  @!P3 STG.E.U8 desc[UR44][R6.64+0x69], R39 ;  /* 0x000069270600b986 */ /* 0x0001e2000c10112c */
[----:B------:R-:W-:-:S03]  /*c9f0*/  ISETP.LT.OR P3, PT, R0, 0x61, !P0 ;  /* 0x000000610000780c */ /* 0x000fc60004761670 */
[----:B------:R1:W-:Y:S01]  /*ca00*/  @!P2 STG.E.U8 desc[UR44][R10.64+0x61], R25 ;  /* 0x000061190a00a986 */ /* 0x0003e2000c10112c */
[C---:B------:R-:W-:Y:S02]  /*ca10*/  ISETP.LT.OR P2, PT, R0.reuse, 0x69, !P1 ;  /* 0x000000690000780c */ /* 0x040fe40004f41670 */
[C---:B------:R-:W-:Y:S01]  /*ca20*/  ISETP.LT.OR P1, PT, R0.reuse, 0x6a, !P1 ;  /* 0x0000006a0000780c */ /* 0x040fe20004f21670 */
[----:B------:R1:W-:Y:S01]  /*ca30*/  @!P5 STG.E.U8 desc[UR44][R10.64+0x60], R15 ;  /* 0x0000600f0a00d986 */ /* 0x0003e2000c10112c */
[C---:B------:R-:W-:Y:S01]  /*ca40*/  ISETP.LT.OR P5, PT, R0.reuse, 0x69, !P0 ;  /* 0x000000690000780c */ /* 0x040fe200047a1670 */
[----:B------:R-:W-:Y:S01]  /*ca50*/  @!P4 IMAD R27, R27, R137, RZ ;  /* 0x000000891b1bc224 */ /* 0x000fe200078e02ff */
[----:B------:R-:W-:-:S03]  /*ca60*/  ISETP.LT.OR P0, PT, R0, 0x6a, !P0 ;  /* 0x0000006a0000780c */ /* 0x000fc60004701670 */
[-C--:B---3--:R-:W-:Y:S01]  /*ca70*/  @!P3 IMAD R3, R26, R137.reuse, RZ ;  /* 0x000000891a03b224 */ /* 0x088fe200078e02ff */
[----:B------:R1:W-:Y:S03]  /*ca80*/  @!P4 STG.E.U8 desc[UR44][R8.64+0x61], R27 ;  /* 0x0000611b0800c986 */ /* 0x0003e6000c10112c */
[-C--:B----4-:R-:W-:Y:S01]  /*ca90*/  @!P2 IMAD R5, R28, R137.reuse, RZ ;  /* 0x000000891c05a224 */ /* 0x090fe200078e02ff */
[----:B------:R1:W-:Y:S01]  /*caa0*/  @!P3 STG.E.U8 desc[UR44][R8.64+0x60], R3 ;  /* 0x000060030800b986 */ /* 0x0003e2000c10112c */
[-C--:B------:R-:W-:Y:S02]  /*cab0*/  @!P1 IMAD R29, R29, R137.reuse, RZ ;  /* 0x000000891d1d9224 */ /* 0x080fe400078e02ff */
[-C--:B0-----:R-:W-:Y:S01]  /*cac0*/  @!P5 IMAD R7, R30, R137.reuse, RZ ;  /* 0x000000891e07d224 */ /* 0x081fe200078e02ff */
[----:B------:R1:W-:Y:S01]  /*cad0*/  @!P2 STG.E.U8 desc[UR44][R10.64+0x68], R5 ;  /* 0x000068050a00a986 */ /* 0x0003e2000c10112c */
[----:B------:R-:W-:-:S03]  /*cae0*/  @!P0 IMAD R31, R31, R137, RZ ;  /* 0x000000891f1f8224 */ /* 0x000fc600078e02ff */
[----:B------:R1:W-:Y:S04]  /*caf0*/  @!P1 STG.E.U8 desc[UR44][R10.64+0x69], R29 ;  /* 0x0000691d0a009986 */ /* 0x0003e8000c10112c */
[----:B------:R1:W-:Y:S04]  /*cb00*/  @!P5 STG.E.U8 desc[UR44][R8.64+0x68], R7 ;  /* 0x000068070800d986 */ /* 0x0003e8000c10112c */
[----:B------:R1:W-:Y:S02]  /*cb10*/  @!P0 STG.E.U8 desc[UR44][R8.64+0x69], R31 ;  /* 0x0000691f08008986 */ /* 0x0003e4000c10112c */
.L_x_258:
[----:B------:R-:W-:Y:S05]  /*cb20*/  BSYNC B0 ;  /* 0x0000000000007941 */ /* 0x000fea0003800000 */
.L_x_32:
[----:B------:R-:W-:Y:S01]  /*cb30*/  ULDC UR4, c[0x0][0xc] ;  /* 0x0000030000047ab9 */ /* 0x000fe20000000800 */
[----:B------:R-:W-:Y:S01]  /*cb40*/  ULDC UR5, c[0x0][0x10] ;  /* 0x0000040000057ab9 */ /* 0x000fe20000000800 */
[----:B01----:R-:W0:Y:S01]  /*cb50*/  LDC R3, c[0x0][0x14] ;  /* 0x00000500ff037b82 */ /* 0x003e220000000800 */
[----:B------:R-:W-:Y:S01]  /*cb60*/  UIMAD.WIDE.U32 UR4, UR4, UR5, URZ ;  /* 0x00000005040472a5 */ /* 0x000fe2000f8e003f */
[----:B------:R-:W-:Y:S01]  /*cb70*/  PRMT R0, RZ, 0x7610, R0 ;  /* 0x00007610ff007816 */ /* 0x000fe20000000000 */
[----:B------:R-:W-:Y:S02]  /*cb80*/  IMAD.MOV.U32 R139, RZ, RZ, -0x1 ;  /* 0xffffffffff8b7424 */ /* 0x000fe400078e00ff */
[----:B------:R-:W-:Y:S02]  /*cb90*/  IMAD.MOV.U32 R136, RZ, RZ, -0x1 ;  /* 0xffffffffff887424 */ /* 0x000fe400078e00ff */
[----:B0-----:R-:W-:-:S04]  /*cba0*/  IMAD.WIDE.U32 R16, R3, UR4, R16 ;  /* 0x0000000403107c25 */ /* 0x001fc8000f8e0010 */
[----:B------:R-:W-:Y:S01]  /*cbb0*/  IMAD R3, R3, UR5, RZ ;  /* 0x0000000503037c24 */ /* 0x000fe2000f8e02ff */
[----:B------:R-:W-:Y:S02]  /*cbc0*/  ULDC.64 UR4, c[0x0][0x650] ;  /* 0x0001940000047ab9 */ /* 0x000fe40000000a00 */
[----:B------:R-:W-:Y:S01]  /*cbd0*/  ISETP.GE.U32.AND P0, PT, R16, UR4, PT ;  /* 0x0000000410007c0c */ /* 0x000fe2000bf06070 */
[----:B------:R-:W-:-:S05]  /*cbe0*/  IMAD.IADD R17, R17, 0x1, R3 ;  /* 0x0000000111117824 */ /* 0x000fca00078e0203 */
[----:B------:R-:W-:-:S13]  /*cbf0*/  ISETP.GE.U32.AND.EX P0, PT, R17, UR5, PT, P0 ;  /* 0x0000000511007c0c */ /* 0x000fda000bf06100 */
[----:B------:R-:W-:Y:S05]  /*cc00*/  @P0 BRA `(.L_x_259) ;  /* 0x0000000400640947 */ /* 0x000fea0003800000 */
[----:B------:R-:W0:Y:S01]  /*cc10*/  S2R R12, SR_CTAID.X ;  /* 0x00000000000c7919 */ /* 0x000e220000002500 */
[----:B---3--:R-:W1:Y:S01]  /*cc20*/  LDC.64 R10, c[0x0][0x628] ;  /* 0x00018a00ff0a7b82 */ /* 0x008e620000000a00 */
[----:B------:R-:W-:Y:S01]  /*cc30*/  ULDC UR4, c[0x0][0x150] ;  /* 0x0000540000047ab9 */ /* 0x000fe20000000800 */
[----:B------:R-:W-:Y:S01]  /*cc40*/  IMAD.MOV.U32 R8, RZ, RZ, R16 ;  /* 0x000000ffff087224 */ /* 0x000fe200078e0010 */
[----:B------:R-:W3:Y:S01]  /*cc50*/  S2R R24, SR_CTAID.Y ;  /* 0x0000000000187919 */ /* 0x000ee20000002600 */
[----:B------:R-:W-:-:S04]  /*cc60*/  IMAD.MOV.U32 R9, RZ, RZ, R17 ;  /* 0x000000ffff097224 */ /* 0x000fc800078e0011 */
[----:B------:R-:W2:Y:S08]  /*cc70*/  LDC R21, c[0x0][0x144] ;  /* 0x00005100ff157b82 */ /* 0x000eb00000000800 */
[----:B------:R-:W2:Y:S08]  /*cc80*/  LDC R0, c[0x0][0x630] ;  /* 0x00018c00ff007b82 */ /* 0x000eb00000000800 */
[----:B------:R-:W2:Y:S01]  /*cc90*/  LDC.64 R14, c[0x0][0x620] ;  /* 0x00018800ff0e7b82 */ /* 0x000ea20000000a00 */
[----:B-1----:R-:W-:-:S04]  /*cca0*/  ISETP.NE.U32.AND P0, PT, R10, RZ, PT ;  /* 0x000000ff0a00720c */ /* 0x002fc80003f05070 */
[----:B------:R-:W-:Y:S02]  /*ccb0*/  ISETP.NE.AND.EX P0, PT, R11, RZ, PT, P0 ;  /* 0x000000ff0b00720c */ /* 0x000fe40003f05300 */
[----:B0-----:R-:W-:-:S05]  /*ccc0*/  I2FP.F32.U32 R3, R12 ;  /* 0x0000000c00037245 */ /* 0x001fca0000201000 */
[----:B------:R-:W-:-:S04]  /*ccd0*/  FMUL R3, R3, UR4 ;  /* 0x0000000403037c20 */ /* 0x000fc80008400000 */
[----:B------:R0:W1:Y:S02]  /*cce0*/  F2I.U32.TRUNC.NTZ R20, R3 ;  /* 0x0000000300147305 */ /* 0x000064000020f000 */
[----:B---3--:R-:W-:Y:S05]  /*ccf0*/  @!P0 BRA `(.L_x_260) ;  /* 0x0000000000288947 */ /* 0x008fea0003800000 */
[----:B0-----:R-:W0:Y:S02]  /*cd00*/  LDC R3, c[0x0][0x634] ;  /* 0x00018d00ff037b82 */ /* 0x001e240000000800 */
[----:B0-----:R-:W-:-:S05]  /*cd10*/  IADD3 R3, P0, R16, R3, RZ ;  /* 0x0000000310037210 */ /* 0x001fca0007f1e0ff */
[----:B------:R-:W-:-:S04]  /*cd20*/  IMAD.X R13, RZ, RZ, R17, P0 ;  /* 0x000000ffff0d7224 */ /* 0x000fc800000e0611 */
[----:B------:R-:W-:-:S04]  /*cd30*/  IMAD.WIDE.U32 R4, R13, R10, RZ ;  /* 0x0000000a0d047225 */ /* 0x000fc800078e00ff */
[----:B----4-:R-:W-:-:S04]  /*cd40*/  IMAD.WIDE.U32 R6, P0, R3, R11, R4 ;  /* 0x0000000b03067225 */ /* 0x010fc80007800004 */
[----:B------:R-:W-:-:S04]  /*cd50*/  IMAD.WIDE.U32 R4, R3, R10, RZ ;  /* 0x0000000a03047225 */ /* 0x000fc800078e00ff */
[----:B------:R-:W-:Y:S01]  /*cd60*/  IMAD.X R9, RZ, RZ, RZ, P0 ;  /* 0x000000ffff097224 */ /* 0x000fe200000e06ff */
[----:B------:R-:W-:Y:S01]  /*cd70*/  IADD3 RZ, P0, R5, R6, RZ ;  /* 0x0000000605ff7210 */ /* 0x000fe20007f1e0ff */
[----:B------:R-:W-:-:S04]  /*cd80*/  IMAD.MOV.U32 R8, RZ, RZ, R7 ;  /* 0x000000ffff087224 */ /* 0x000fc800078e0007 */
[----:B------:R-:W-:-:S08]  /*cd90*/  IMAD.WIDE.U32.X R8, R13, R11, R8, P0 ;  /* 0x0000000b0d087225 */ /* 0x000fd000000e0408 */
.L_x_260:
[----:B------:R-:W3:Y:S01]  /*cda0*/  LDC.64 R28, c[0x0][0x640] ;  /* 0x00019000ff1c7b82 */ /* 0x000ee20000000a00 */
[-CC-:B--2---:R-:W-:Y:S01]  /*cdb0*/  SHF.R.U64 R136, R8, R0.reuse, R9.reuse ;  /* 0x0000000008887219 */ /* 0x184fe20000001209 */
[----:B-1----:R-:W-:Y:S01]  /*cdc0*/  IMAD.MOV R20, RZ, RZ, -R20 ;  /* 0x000000ffff147224 */ /* 0x002fe200078e0a14 */
[----:B------:R-:W-:Y:S01]  /*cdd0*/  SHF.R.U32.HI R0, RZ, R0, R9 ;  /* 0x00000000ff007219 */ /* 0x000fe20000011609 */
[----:B------:R-:W-:Y:S01]  /*cde0*/  ULDC UR4, c[0x0][0x154] ;  /* 0x0000550000047ab9 */ /* 0x000fe20000000800 */
[----:B0-----:R-:W-:Y:S01]  /*cdf0*/  IADD3 R3, P0, RZ, -R136, RZ ;  /* 0x80000088ff037210 */ /* 0x001fe20007f1e0ff */
[----:B------:R-:W-:Y:S02]  /*ce00*/  IMAD R21, R21, R20, R12 ;  /* 0x0000001415157224 */ /* 0x000fe400078e020c */
[----:B----4-:R-:W0:Y:S01]  /*ce10*/  LDC R6, c[0x0][0x618] ;  /* 0x00018600ff067b82 */ /* 0x010e220000000800 */
[----:B------:R-:W-:Y:S02]  /*ce20*/  IMAD.MOV.U32 R7, RZ, RZ, 0x1 ;  /* 0x00000001ff077424 */ /* 0x000fe400078e00ff */
[----:B------:R-:W-:-:S04]  /*ce30*/  IMAD.X R5, RZ, RZ, ~R0, P0 ;  /* 0x000000ffff057224 */ /* 0x000fc800000e0e00 */
[-C--:B------:R-:W-:Y:S01]  /*ce40*/  IMAD R0, R5, R14.reuse, RZ ;  /* 0x0000000e05007224 */ /* 0x080fe200078e02ff */
[----:B------:R-:W1:Y:S01]  /*ce50*/  LDC R8, c[0x0][0x608] ;  /* 0x00018200ff087b82 */ /* 0x000e620000000800 */
[----:B------:R-:W-:-:S04]  /*ce60*/  IMAD.WIDE.U32 R4, R3, R14, R16 ;  /* 0x0000000e03047225 */ /* 0x000fc800078e0010 */
[----:B------:R-:W-:Y:S01]  /*ce70*/  IMAD R3, R3, R15, R0 ;  /* 0x0000000f03037224 */ /* 0x000fe200078e0200 */
[----:B------:R-:W-:Y:S02]  /*ce80*/  I2FP.F32.U32 R0, R24 ;  /* 0x0000001800007245 */ /* 0x000fe40000201000 */
[----:B------:R-:W2:Y:S01]  /*ce90*/  LDC R26, c[0x0][0x658] ;  /* 0x00019600ff1a7b82 */ /* 0x000ea20000000800 */
[----:B------:R-:W-:Y:S01]  /*cea0*/  IMAD.IADD R3, R5, 0x1, R3 ;  /* 0x0000000105037824 */ /* 0x000fe200078e0203 */
[----:B---3--:R-:W-:Y:S01]  /*ceb0*/  ISETP.NE.U32.AND P0, PT, R28, RZ, PT ;  /* 0x000000ff1c00720c */ /* 0x008fe20003f05070 */
[----:B------:R-:W-:Y:S01]  /*cec0*/  FMUL R0, R0, UR4 ;  /* 0x0000000400007c20 */ /* 0x000fe20008400000 */
[----:B------:R-:W-:Y:S02]  /*ced0*/  IMAD.MOV.U32 R5, RZ, RZ, -0x1 ;  /* 0xffffffffff057424 */ /* 0x000fe400078e00ff */
[----:B------:R-:W-:Y:S01]  /*cee0*/  ISETP.NE.AND.EX P0, PT, R29, RZ, PT, P0 ;  /* 0x000000ff1d00720c */ /* 0x000fe20003f05300 */
[----:B------:R3:W4:Y:S01]  /*cef0*/  F2I.U32.TRUNC.NTZ R13, R0 ;  /* 0x00000000000d7305 */ /* 0x000722000020f000 */
[----:B------:R-:W3:Y:S01]  /*cf00*/  LDC R15, c[0x0][0x148] ;  /* 0x00005200ff0f7b82 */ /* 0x000ee20000000800 */
[----:B0-----:R-:W-:-:S02]  /*cf10*/  SHF.R.U64 R12, R4, R6, R3 ;  /* 0x00000006040c7219 */ /* 0x001fc40000001203 */
[----:B------:R-:W-:-:S05]  /*cf20*/  SHF.R.U32.HI R3, RZ, R6, R3 ;  /* 0x00000006ff037219 */ /* 0x000fca0000011603 */
[----:B------:R-:W0:Y:S01]  /*cf30*/  LDC R20, c[0x0][0x600] ;  /* 0x00018000ff147b82 */ /* 0x000e220000000800 */
[-CC-:B-1----:R-:W-:Y:S02]  /*cf40*/  SHF.R.U64 R10, R12, R8.reuse, R3.reuse ;  /* 0x000000080c0a7219 */ /* 0x182fe40000001203 */
[----:B------:R-:W-:-:S05]  /*cf50*/  SHF.R.U32.HI R3, RZ, R8, R3 ;  /* 0x00000008ff037219 */ /* 0x000fca0000011603 */
[----:B------:R-:W1:Y:S01]  /*cf60*/  LDC R27, c[0x0][0x648] ;  /* 0x00019200ff1b7b82 */ /* 0x000e620000000800 */
[-C--:B--2---:R-:W-:Y:S02]  /*cf70*/  SHF.L.U32 R4, R5, R26.reuse, RZ ;  /* 0x0000001a05047219 */ /* 0x084fe400000006ff */
[--C-:B------:R-:W-:Y:S02]  /*cf80*/  SHF.R.U64 R14, R10, R26, R3.reuse ;  /* 0x0000001a0a0e7219 */ /* 0x100fe40000001203 */
[----:B------:R-:W-:Y:S02]  /*cf90*/  LOP3.LUT R25, RZ, R4, RZ, 0x33, !PT ;  /* 0x00000004ff197212 */ /* 0x000fe400078e33ff */
[-C--:B------:R-:W-:Y:S01]  /*cfa0*/  SHF.R.U32.HI R5, RZ, R26.reuse, R3 ;  /* 0x0000001aff057219 */ /* 0x080fe20000011603 */
[----:B------:R-:W2:Y:S01]  /*cfb0*/  LDC R30, c[0x0][0x638] ;  /* 0x00018e00ff1e7b82 */ /* 0x000ea20000000800 */
[----:B------:R-:W-:Y:S01]  /*cfc0*/  SHF.L.U32 R138, R7, R26, RZ ;  /* 0x0000001a078a7219 */ /* 0x000fe200000006ff */
[----:B------:R-:W-:-:S06]  /*cfd0*/  IMAD.MOV.U32 R4, RZ, RZ, R14 ;  /* 0x000000ffff047224 */ /* 0x000fcc00078e000e */
[----:B------:R-:W0:Y:S01]  /*cfe0*/  LDC R31, c[0x0][0x610] ;  /* 0x00018400ff1f7b82 */ /* 0x000e220000000800 */
[----:B----4-:R-:W-:Y:S05]  /*cff0*/  @!P0 BRA `(.L_x_261) ;  /* 0x0000000000288947 */ /* 0x010fea0003800000 */
        /* <DEDUP_REMOVED lines=10> */
.L_x_261:
[----:B------:R-:W-:Y:S01]  /*d0a0*/  ISETP.NE.AND P0, PT, R2, 0x1, PT ;  /* 0x000000010200780c */ /* 0x000fe20003f05270 */
[----:B0-----:R-:W-:Y:S01]  /*d0b0*/  VIADD R7, R20, 0xffffffff ;  /* 0xffffffff14077836 */ /* 0x001fe20000000000 */
[----:B-1-3--:R-:W-:Y:S01]  /*d0c0*/  SHF.R.U64 R0, R4, R27, R5 ;  /* 0x0000001b04007219 */ /* 0x00afe20000001205 */
[----:B------:R-:W-:Y:S01]  /*d0d0*/  IMAD.MOV R13, RZ, RZ, -R13 ;  /* 0x000000ffff0d7224 */ /* 0x000fe200078e0a0d */
[----:B------:R-:W-:Y:S01]  /*d0e0*/  LOP3.LUT R5, R10, R25, RZ, 0xc0, !PT ;  /* 0x000000190a057212 */ /* 0x000fe200078ec0ff */
[----:B------:R-:W-:Y:S02]  /*d0f0*/  IMAD.MOV.U32 R4, RZ, RZ, 0x1 ;  /* 0x00000001ff047424 */ /* 0x000fe400078e00ff */
[----:B------:R-:W-:Y:S02]  /*d100*/  IMAD.MOV R3, RZ, RZ, -R0 ;  /* 0x000000ffff037224 */ /* 0x000fe400078e0a00 */
[----:B------:R-:W-:Y:S01]  /*d110*/  IMAD R138, R138, R0, R5 ;  /* 0x000000008a8a7224 */ /* 0x000fe200078e0205 */
[----:B------:R-:W-:Y:S01]  /*d120*/  LOP3.LUT R5, R12, R7, RZ, 0xc0, !PT ;  /* 0x000000070c057212 */ /* 0x000fe200078ec0ff */
[----:B--2---:R-:W-:-:S02]  /*d130*/  IMAD R0, R3, R30, R14 ;  /* 0x0000001e03007224 */ /* 0x004fc400078e020e */
[----:B------:R-:W-:Y:S02]  /*d140*/  @P0 IMAD R21, R15, R13, R24 ;  /* 0x0000000d0f150224 */ /* 0x000fe400078e0218 */
[----:B------:R-:W-:Y:S01]  /*d150*/  IMAD R3, R0, R20, R5 ;  /* 0x0000001400037224 */ /* 0x000fe200078e0205 */
[----:B------:R-:W-:Y:S01]  /*d160*/  PRMT R0, R4, 0x7610, R0 ;  /* 0x0000761004007816 */ /* 0x000fe20000000000 */
[----:B------:R-:W-:-:S05]  /*d170*/  IMAD R138, R138, R31, R21 ;  /* 0x0000001f8a8a7224 */ /* 0x000fca00078e0215 */
[----:B------:R-:W-:Y:S02]  /*d180*/  SEL R139, R3, R138, !P0 ;  /* 0x0000008a038b7207 */ /* 0x000fe40004000000 */
[----:B------:R-:W-:-:S07]  /*d190*/  SEL R138, R138, R3, !P0 ;  /* 0x000000038a8a7207 */ /* 0x000fce0004000000 */
.L_x_259:
[----:B------:R-:W-:-:S13]  /*d1a0*/  LOP3.LUT P0, RZ, R0, 0xff, RZ, 0xc0, !PT ;  /* 0x000000ff00ff7812 */ /* 0x000fda000780c0ff */
[----:B------:R-:W-:Y:S05]  /*d1b0*/  @P0 BRA `(.L_x_262) ;  /* 0xffffff3c00f80947 */ /* 0x000fea000383ffff */
[----:B------:R-:W-:Y:S05]  /*d1c0*/  EXIT ;  /* 0x000000000000794d */ /* 0x000fea0003800000 */
.L_x_7:
[----:B0-----:R-:W-:Y:S01]  /*d1d0*/  ULDC.64 UR4, c[0x0][0x650] ;  /* 0x0001940000047ab9 */ /* 0x001fe20000000a00 */
        /* <DEDUP_REMOVED lines=25> */
.L_x_264:
[----:B------:R-:W0:Y:S01]  /*d370*/  LDC.64 R28, c[0x0][0x640] ;  /* 0x00019000ff1c7b82 */ /* 0x000e220000000a00 */
[-CC-:B------:R-:W-:Y:S01]  /*d380*/  SHF.R.U64 R22, R12, R6.reuse, R13.reuse ;  /* 0x000000060c167219 */ /* 0x180fe2000000120d */
[----:B------:R-:W-:Y:S01]  /*d390*/  IMAD.MOV.U32 R30, RZ, RZ, 0x1 ;  /* 0x00000001ff1e7424 */ /* 0x000fe200078e00ff */
[----:B------:R-:W-:Y:S02]  /*d3a0*/  SHF.R.U32.HI R6, RZ, R6, R13 ;  /* 0x00000006ff067219 */ /* 0x000fe4000001160d */
        /* <DEDUP_REMOVED lines=8> */
[----:B------:R-:W-:Y:S01]  /*d430*/  IMAD.IADD R9, R9, 0x1, R11 ;  /* 0x0000000109097824 */ /* 0x000fe200078e020b */
[----:B0-----:R-:W-:-:S04]  /*d440*/  ISETP.NE.U32.AND P0, PT, R28, RZ, PT ;  /* 0x000000ff1c00720c */ /* 0x001fc80003f05070 */
[----:B------:R-:W-:Y:S02]  /*d450*/  ISETP.NE.AND.EX P0, PT, R29, RZ, PT, P0 ;  /* 0x000000ff1d00720c */ /* 0x000fe40003f05300 */
[----:B------:R-:W0:Y:S01]  /*d460*/  LDC R20, c[0x0][0x600] ;  /* 0x00018000ff147b82 */ /* 0x000e220000000800 */
[-CC-:B-1----:R-:W-:Y:S01]  /*d470*/  SHF.R.U64 R14, R8, R10.reuse, R9.reuse ;  /* 0x0000000a080e7219 */ /* 0x182fe20000001209 */
[----:B------:R-:W-:Y:S01]  /*d480*/  IMAD.MOV.U32 R8, RZ, RZ, -0x1 ;  /* 0xffffffffff087424 */ /* 0x000fe200078e00ff */
[----:B------:R-:W-:-:S05]  /*d490*/  SHF.R.U32.HI R9, RZ, R10, R9 ;  /* 0x0000000aff097219 */ /* 0x000fca0000011609 */
[----:B------:R-:W1:Y:S01]  /*d4a0*/  LDC R26, c[0x0][0x648] ;  /* 0x00019200ff1a7b82 */ /* 0x000e620000000800 */
[-CC-:B--2---:R-:W-:Y:S02]  /*d4b0*/  SHF.R.U64 R21, R14, R12.reuse, R9.reuse ;  /* 0x0000000c0e157219 */ /* 0x184fe40000001209 */
[----:B------:R-:W-:-:S05]  /*d4c0*/  SHF.R.U32.HI R6, RZ, R12, R9 ;  /* 0x0000000cff067219 */ /* 0x000fca0000011609 */
[----:B------:R-:W2:Y:S01]  /*d4d0*/  LDC R27, c[0x0][0x638] ;  /* 0x00018e00ff1b7b82 */ /* 0x000ea20000000800 */
[-C--:B---3--:R-:W-:Y:S02]  /*d4e0*/  SHF.L.U32 R8, R8, R25.reuse, RZ ;  /* 0x0000001908087219 */ /* 0x088fe400000006ff */
[-CC-:B------:R-:W-:Y:S02]  /*d4f0*/  SHF.R.U64 R23, R21, R25.reuse, R6.reuse ;  /* 0x0000001915177219 */ /* 0x180fe40000001206 */
[----:B------:R-:W-:Y:S02]  /*d500*/  LOP3.LUT R32, RZ, R8, RZ, 0x33, !PT ;  /* 0x00000008ff207212 */ /* 0x000fe400078e33ff */
[----:B------:R-:W-:Y:S01]  /*d510*/  SHF.R.U32.HI R9, RZ, R25, R6 ;  /* 0x00000019ff097219 */ /* 0x000fe20000011606 */
[----:B------:R-:W3:Y:S01]  /*d520*/  LDC R31, c[0x0][0x610] ;  /* 0x00018400ff1f7b82 */ /* 0x000ee20000000800 */
[----:B------:R-:W-:Y:S01]  /*d530*/  IMAD.MOV.U32 R8, RZ, RZ, R23 ;  /* 0x000000ffff087224 */ /* 0x000fe200078e0017 */
[----:B------:R-:W-:Y:S06]  /*d540*/  @!P0 BRA `(.L_x_265) ;  /* 0x0000000000288947 */ /* 0x000fec0003800000 */
        /* <DEDUP_REMOVED lines=10> */
.L_x_265:
[----:B------:R-:W-:Y:S02]  /*d5f0*/  ISETP.NE.AND P0, PT, R2, 0x1, PT ;  /* 0x000000010200780c */ /* 0x000fe40003f05270 */
[----:B-1----:R-:W-:Y:S01]  /*d600*/  SHF.R.U64 R6, R8, R26, R9 ;  /* 0x0000001a08067219 */ /* 0x002fe20000001209 */
[----:B0-----:R-:W-:Y:S01]  /*d610*/  VIADD R9, R20, 0xffffffff ;  /* 0xffffffff14097836 */ /* 0x001fe20000000000 */
[----:B------:R-:W-:Y:S02]  /*d620*/  SHF.L.U32 R30, R30, R25, RZ ;  /* 0x000000191e1e7219 */ /* 0x000fe400000006ff */
[----:B------:R-:W-:Y:S01]  /*d630*/  LOP3.LUT R5, R21, R32, RZ, 0xc0, !PT ;  /* 0x0000002015057212 */ /* 0x000fe200078ec0ff */
[----:B------:R-:W-:-:S04]  /*d640*/  IMAD.MOV R8, RZ, RZ, -R6 ;  /* 0x000000ffff087224 */ /* 0x000fc800078e0a06 */
[----:B------:R-:W-:Y:S01]  /*d650*/  IMAD R6, R30, R6, R5 ;  /* 0x000000061e067224 */ /* 0x000fe200078e0205 */
[----:B------:R-:W-:Y:S01]  /*d660*/  LOP3.LUT R5, R14, R9, RZ, 0xc0, !PT ;  /* 0x000000090e057212 */ /* 0x000fe200078ec0ff */
[----:B------:R-:W-:Y:S02]  /*d670*/  @P0 IMAD R3, R7, R24, R4 ;  /* 0x0000001807030224 */ /* 0x000fe400078e0204 */
[----:B--2---:R-:W-:Y:S02]  /*d680*/  IMAD R4, R8, R27, R23 ;  /* 0x0000001b08047224 */ /* 0x004fe400078e0217 */
[----:B---3--:R-:W-:Y:S02]  /*d690*/  IMAD R3, R6, R31, R3 ;  /* 0x0000001f06037224 */ /* 0x008fe400078e0203 */
[----:B------:R-:W-:Y:S02]  /*d6a0*/  IMAD R4, R4, R20, R5 ;  /* 0x0000001404047224 */ /* 0x000fe400078e0205 */
[----:B------:R-:W-:-:S02]  /*d6b0*/  IMAD.MOV.U32 R8, RZ, RZ, 0x1 ;  /* 0x00000001ff087424 */ /* 0x000fc400078e00ff */
[----:B------:R-:W-:Y:S01]  /*d6c0*/  IMAD.MOV.U32 R6, RZ, RZ, R22 ;  /* 0x000000ffff067224 */ /* 0x000fe200078e0016 */
[----:B------:R-:W-:Y:S02]  /*d6d0*/  SEL R21, R4, R3, !P0 ;  /* 0x0000000304157207 */ /* 0x000fe40004000000 */
[----:B------:R-:W-:-:S07]  /*d6e0*/  SEL R20, R3, R4, !P0 ;  /* 0x0000000403147207 */ /* 0x000fce0004000000 */
.L_x_263:
[----:B------:R-:W-:-:S08]  /*d6f0*/  NOP ;  /* 0x0000000000007918 */ /* 0x000fd00000000000 */
[----:B------:R-:W0:-:S00]  /*d700*/  USETMAXREG.DEALLOC.CTAPOOL 0x28 ;  /* 0x00000028000079c8 */ /* 0x000e0000080e0500 */
[----:B0-----:R-:W-:-:S13]  /*d710*/  ISETP.NE.AND P0, PT, R0, RZ, PT ;  /* 0x000000ff0000720c */ /* 0x001fda0003f05270 */
[----:B------:R-:W-:Y:S05]  /*d720*/  @P0 EXIT ;  /* 0x000000000000094d */ /* 0x000fea0003800000 */
[----:B------:R-:W-:Y:S01]  /*d730*/  LOP3.LUT P0, RZ, R8, 0xff, RZ, 0xc0, !PT ;  /* 0x000000ff08ff7812 */ /* 0x000fe2000780c0ff */
[----:B------:R-:W-:Y:S02]  /*d740*/  IMAD.MOV.U32 R0, RZ, RZ, 0x1 ;  /* 0x00000001ff007424 */ /* 0x000fe400078e00ff */
[----:B------:R-:W-:-:S10]  /*d750*/  IMAD.MOV.U32 R3, RZ, RZ, RZ ;  /* 0x000000ffff037224 */ /* 0x000fd400078e00ff */
[----:B------:R-:W-:Y:S05]  /*d760*/  @!P0 BRA `(.L_x_266) ;  /* 0x0000000c00788947 */ /* 0x000fea0003800000 */
[----:B------:R-:W0:Y:S01]  /*d770*/  LDC R0, c[0x0][0x28c] ;  /* 0x0000a300ff007b82 */ /* 0x000e220000000800 */
[----:B------:R-:W1:Y:S01]  /*d780*/  S2R R8, SR_CgaCtaId ;  /* 0x0000000000087919 */ /* 0x000e620000008800 */
[----:B------:R-:W-:Y:S01]  /*d790*/  ULDC UR5, c[0x0][0x658] ;  /* 0x0001960000057ab9 */ /* 0x000fe20000000800 */
[----:B------:R-:W-:Y:S01]  /*d7a0*/  UMOV UR7, 0xffffffff ;  /* 0xffffffff00077882 */ /* 0x000fe20000000000 */
[----:B------:R-:W-:Y:S01]  /*d7b0*/  ULDC UR6, c[0x0][0xc] ;  /* 0x0000030000067ab9 */ /* 0x000fe20000000800 */
[----:B------:R-:W-:Y:S01]  /*d7c0*/  USHF.L.U32 UR9, UR7, UR5, URZ ;  /* 0x0000000507097299 */ /* 0x000fe2000800063f */
[----:B------:R-:W-:Y:S01]  /*d7d0*/  IMAD.MOV.U32 R11, RZ, RZ, 0x1c00 ;  /* 0x00001c00ff0b7424 */ /* 0x000fe200078e00ff */
[----:B------:R-:W-:Y:S01]  /*d7e0*/  UMOV UR8, 0x1 ;  /* 0x0000000100087882 */ /* 0x000fe20000000000 */
[----:B------:R-:W-:Y:S01]  /*d7f0*/  ULDC UR7, c[0x0][0x10] ;  /* 0x0000040000077ab9 */ /* 0x000fe20000000800 */
[----:B------:R-:W-:Y:S01]  /*d800*/  USHF.L.U32 UR5, UR8, UR5, URZ ;  /* 0x0000000508057299 */ /* 0x000fe2000800063f */
[----:B------:R-:W-:Y:S01]  /*d810*/  BSSY B0, `(.L_x_266) ;  /* 0x00000d3000007945 */ /* 0x000fe20003800000 */
[----:B------:R-:W-:Y:S01]  /*d820*/  UIMAD.WIDE.U32 UR6, UR6, UR7, URZ ;  /* 0x00000007060672a5 */ /* 0x000fe2000f8e003f */
[----:B------:R-:W-:Y:S01]  /*d830*/  IMAD.MOV.U32 R9, RZ, RZ, 0x1 ;  /* 0x00000001ff097424 */ /* 0x000fe200078e00ff */
[----:B------:R-:W-:Y:S01]  /*d840*/  ULDC UR8, c[0x0][0x14] ;  /* 0x0000050000087ab9 */ /* 0x000fe20000000800 */
[----:B------:R-:W-:Y:S01]  /*d850*/  LOP3.LUT R13, R19, 0x2, RZ, 0xfc, !PT ;  /* 0x00000002130d7812 */ /* 0x000fe200078efcff */
[----:B------:R-:W-:-:S02]  /*d860*/  UIMAD.WIDE.U32 UR30, UR6, UR8, URZ ;  /* 0x00000008061e72a5 */ /* 0x000fc4000f8e003f */
[----:B------:R-:W-:Y:S01]  /*d870*/  UIMAD UR7, UR7, UR8, URZ ;  /* 0x00000008070772a4 */ /* 0x000fe2000f8e023f */
[----:B------:R-:W-:Y:S01]  /*d880*/  ULDC UR4, c[0x0][0x600] ;  /* 0x0001800000047ab9 */ /* 0x000fe20000000800 */
[----:B------:R-:W-:Y:S02]  /*d890*/  ULOP3.LUT UR6, URZ, UR9, URZ, 0x33, !UPT ;  /* 0x000000093f067292 */ /* 0x000fe4000f8e333f */
[----:B------:R-:W-:Y:S01]  /*d8a0*/  UIADD3 UR4, UR4, -0x1, URZ ;  /* 0xffffffff04047890 */ /* 0x000fe2000fffe03f */
[----:B0-----:R-:W-:Y:S01]  /*d8b0*/  VIADD R0, R0, 0xff ;  /* 0x000000ff00007836 */ /* 0x001fe20000000000 */
[----:B------:R-:W-:Y:S01]  /*d8c0*/  UIADD3 UR7, UR31, UR7, URZ ;  /* 0x000000071f077290 */ /* 0x000fe2000fffe03f */
[----:B------:R-:W-:-:S03]  /*d8d0*/  ULDC.64 UR38, c[0x0][0x198] ;  /* 0x0000660000267ab9 */ /* 0x000fc60000000a00 */
[----:B------:R-:W-:-:S04]  /*d8e0*/  SHF.R.S32.HI R3, RZ, 0x1f, R0 ;  /* 0x0000001fff037819 */ /* 0x000fc80000011400 */
[----:B------:R-:W-:Y:S01]  /*d8f0*/  LEA.HI R3, R3, R0, RZ, 0x8 ;  /* 0x0000000003037211 */ /* 0x000fe200078f40ff */
[----:B------:R-:W-:Y:S01]  /*d900*/  IMAD.MOV.U32 R0, RZ, RZ, 0x1 ;  /* 0x00000001ff007424 */ /* 0x000fe200078e00ff */
[----:B-1----:R-:W-:Y:S02]  /*d910*/  LOP3.LUT R8, R8, 0x1, RZ, 0xc0, !PT ;  /* 0x0000000108087812 */ /* 0x002fe400078ec0ff */
[----:B------:R-:W-:Y:S01]  /*d920*/  SHF.R.S32.HI R10, RZ, 0x8, R3 ;  /* 0x00000008ff0a7819 */ /* 0x000fe20000011403 */
[----:B------:R-:W-:Y:S02]  /*d930*/  IMAD.MOV.U32 R3, RZ, RZ, RZ ;  /* 0x000000ffff037224 */ /* 0x000fe400078e00ff */
[----:B------:R-:W-:Y:S02]  /*d940*/  IMAD R11, R8, R11, 0x20100 ;  /* 0x00020100080b7424 */ /* 0x000fe400078e020b */
[----:B------:R-:W-:-:S07]  /*d950*/  VIADD R12, R10, 0x1 ;  /* 0x000000010a0c7836 */ /* 0x000fce0000000000 */
.L_x_277:
[----:B------:R-:W-:-:S03]  /*d960*/  UMOV UR8, 0xffffffff ;  /* 0xffffffff00087882 */ /* 0x000fc60000000000 */
[----:B------:R-:W-:Y:S05]  /*d970*/  BRA.DIV UR8, `(.L_x_267) ;  /* 0x0000000e08947947 */ /* 0x000fea000b800000 */
[----:B------:R-:W-:-:S13]  /*d980*/  ELECT P6, URZ, PT ;  /* 0x00000000003f782f */ /* 0x000fda00038c0000 */
.L_x_286:
[----:B------:R-:W0:Y:S01]  /*d990*/  LDC R4, c[0x0][0x28c] ;  /* 0x0000a300ff047b82 */ /* 0x000e220000000800 */
[----:B------:R-:W-:Y:S01]  /*d9a0*/  BSSY B1, `(.L_x_268) ;  /* 0x0000045000017945 */ /* 0x000fe20003800000 */
[----:B0-----:R-:W-:-:S13]  /*d9b0*/  ISETP.LT.OR P6, PT, R4, 0x1, !P6 ;  /* 0x000000010400780c */ /* 0x001fda00077c1670 */
[----:B------:R-:W-:Y:S05]  /*d9c0*/  @P6 BRA `(.L_x_269) ;  /* 0x0000000400086947 */ /* 0x000fea0003800000 */
[----:B------:R-:W-:Y:S02]  /*d9d0*/  IMAD R21, R21, 0x2, R8 ;  /* 0x0000000215157824 */ /* 0x000fe400078e0208 */
[----:B------:R-:W-:Y:S02]  /*d9e0*/  IMAD.SHL.U32 R22, R20, 0x100, RZ ;  /* 0x0000010014167824 */ /* 0x000fe400078e00ff */
[----:B------:R-:W-:Y:S02]  /*d9f0*/  IMAD.MOV.U32 R24, RZ, RZ, RZ ;  /* 0x000000ffff187224 */ /* 0x000fe400078e00ff */
[----:B------:R-:W-:Y:S02]  /*da00*/  IMAD.MOV.U32 R4, RZ, RZ, R12 ;  /* 0x000000ffff047224 */ /* 0x000fe400078e000c */
[----:B------:R-:W-:Y:S02]  /*da10*/  IMAD.MOV.U32 R5, RZ, RZ, R0 ;  /* 0x000000ffff057224 */ /* 0x000fe400078e0000 */
[----:B------:R-:W-:-:S02]  /*da20*/  IMAD.MOV.U32 R14, RZ, RZ, R3 ;  /* 0x000000ffff0e7224 */ /* 0x000fc400078e0003 */
[----:B------:R-:W-:-:S07]  /*da30*/  IMAD R21, R21, 0x38, RZ ;  /* 0x0000003815157824 */ /* 0x000fce00078e02ff */
.L_x_272:
[----:B------:R-:W0:Y:S01]  /*da40*/  S2R R20, SR_CgaCtaId ;  /* 0x0000000000147919 */ /* 0x000e220000008800 */
[----:B------:R-:W-:Y:S02]  /*da50*/  MOV R7, 0x400 ;  /* 0x0000040000077802 */ /* 0x000fe40000000f00 */
[----:B------:R-:W-:-:S13]  /*da60*/  LOP3.LUT P1, RZ, R18, 0x7f, RZ, 0xc0, !PT ;  /* 0x0000007f12ff7812 */ /* 0x000fda000782c0ff */
[----:B------:R-:W1:Y:S01]  /*da70*/  @!P1 LDC R15, c[0x0][0x500] ;  /* 0x00014000ff0f9b82 */ /* 0x000e620000000800 */
[----:B0-----:R-:W-:Y:S02]  /*da80*/  LEA R23, R20, R7, 0x18 ;  /* 0x0000000714177211 */ /* 0x001fe400078ec0ff */
[----:B------:R-:W-:-:S03]  /*da90*/  SHF.L.U32 R7, R5, 0x1f, RZ ;  /* 0x0000001f05077819 */ /* 0x000fc600000006ff */
[----:B------:R-:W-:-:S04]  /*daa0*/  IMAD R20, R14, 0x8, R23 ;  /* 0x000000080e147824 */ /* 0x000fc800078e0217 */
[----:B------:R-:W0:Y:S02]  /*dab0*/  SYNCS.PHASECHK.TRANS64.TRYWAIT P0, [R20+URZ+0x10], R7 ;  /* 0x00001007140075a7 */ /* 0x000e24000800017f */
[----:B01----:R-:W-:Y:S05]  /*dac0*/  @!P0 BRA `(.L_x_270) ;  /* 0x0000000c00608947 */ /* 0x003fea0003800000 */
.L_x_287:
[----:B0-----:R-:W-:Y:S01]  /*dad0*/  PRMT R7, R13, 0x9910, RZ ;  /* 0x000099100d077816 */ /* 0x001fe200000000ff */
[----:B------:R0:W-:Y:S03]  /*dae0*/  @!P1 SYNCS.ARRIVE.TRANS64 RZ, [R20+URZ], R15 ;  /* 0x0000000f14ff99a7 */ /* 0x0001e6000800003f */
[----:B------:R-:W-:-:S13]  /*daf0*/  ISETP.NE.AND P0, PT, R7, 0x2, PT ;  /* 0x000000020700780c */ /* 0x000fda0003f05270 */
[----:B0-----:R-:W-:Y:S05]  /*db00*/  @P0 BRA `(.L_x_271) ;  /* 0x0000000000040947 */ /* 0x001fea0003800000 */
[----:B------:R-:W-:Y:S01]  /*db10*/  BPT.TRAP 0x1 ;  /* 0x000000040000795c */ /* 0x000fe20000300000 */
.L_x_271:
[----:B------:R-:W-:Y:S01]  /*db20*/  R2UR UR8, R23 ;  /* 0x00000000170872ca */ /* 0x000fe200000e0000 */
[----:B------:R-:W-:Y:S01]  /*db30*/  IMAD R7, R14, 0x7000, R11 ;  /* 0x000070000e077824 */ /* 0x000fe200078e020b */
[----:B------:R-:W-:Y:S01]  /*db40*/  R2UR UR26, R24 ;  /* 0x00000000181a72ca */ /* 0x000fe200000e0000 */
[----:B------:R-:W-:Y:S01]  /*db50*/  IMAD R23, R14, 0x10000, R23 ;  /* 0x000100000e177824 */ /* 0x000fe200078e0217 */
[----:B------:R-:W-:Y:S01]  /*db60*/  R2UR UR25, R20 ;  /* 0x00000000141972ca */ /* 0x000fe200000e0000 */
[----:B------:R-:W-:Y:S01]  /*db70*/  VIADD R4, R4, 0xffffffff ;  /* 0xffffffff04047836 */ /* 0x000fe20000000000 */
[----:B------:R-:W-:Y:S01]  /*db80*/  R2UR UR32, R7 ;  /* 0x00000000072072ca */ /* 0x000fe200000e0000 */
[----:B------:R-:W-:Y:S01]  /*db90*/  UIADD3 UR14, UP0, UR38, 0xf0, URZ ;  /* 0x000000f0260e7890 */ /* 0x000fe2000ff1e03f */
[----:B------:R-:W-:Y:S01]  /*dba0*/  R2UR UR16, R23 ;  /* 0x00000000171072ca */ /* 0x000fe200000e0000 */
[----:B------:R-:W-:Y:S01]  /*dbb0*/  UIADD3 UR40, UP1, UR38, 0x1f0, URZ ;  /* 0x000001f026287890 */ /* 0x000fe2000ff3e03f */
[----:B------:R-:W-:Y:S01]  /*dbc0*/  R2UR UR28, R6 ;  /* 0x00000000061c72ca */ /* 0x000fe200000e0000 */
[----:B------:R-:W-:Y:S01]  /*dbd0*/  UIADD3.X UR15, URZ, UR39, URZ, UP0, !UPT ;  /* 0x000000273f0f7290 */ /* 0x000fe200087fe43f */
[----:B------:R-:W-:Y:S01]  /*dbe0*/  R2UR UR27, R22 ;  /* 0x00000000161b72ca */ /* 0x000fe200000e0000 */
[----:B------:R-:W-:Y:S01]  /*dbf0*/  UIADD3.X UR41, URZ, UR39, URZ, UP1, !UPT ;  /* 0x000000273f297290 */ /* 0x000fe20008ffe43f */
[----:B------:R-:W-:Y:S01]  /*dc00*/  R2UR UR35, R21 ;  /* 0x00000000152372ca */ /* 0x000fe200000e0000 */
[----:B------:R-:W-:Y:S01]  /*dc10*/  UIADD3 UR18, UR26, 0x80, URZ ;  /* 0x000000801a127890 */ /* 0x000fe2000fffe03f */
[----:B------:R-:W-:Y:S01]  /*dc20*/  ISETP.GT.AND P1, PT, R4, 0x1, PT ;  /* 0x000000010400780c */ /* 0x000fe20003f24270 */
[----:B------:R-:W-:Y:S01]  /*dc30*/  VIADD R14, R14, 0x1 ;  /* 0x000000010e0e7836 */ /* 0x000fe20000000000 */
[----:B------:R-:W-:Y:S01]  /*dc40*/  UMOV UR22, 0x0 ;  /* 0x0000000000167882 */ /* 0x000fe20000000000 */
[----:B------:R-:W-:Y:S01]  /*dc50*/  UIADD3 UR32, UR8, UR32, URZ ;  /* 0x0000002008207290 */ /* 0x000fe2000fffe03f */
[----:B------:R-:W-:Y:S01]  /*dc60*/  VIADD R24, R24, 0x100 ;  /* 0x0000010018187836 */ /* 0x000fe20000000000 */
[----:B------:R-:W-:Y:S01]  /*dc70*/  UIADD3 UR24, UR16, 0x100, URZ ;  /* 0x0000010010187890 */ /* 0x000fe2000fffe03f */
[----:B------:R-:W-:Y:S01]  /*dc80*/  ISETP.NE.AND P0, PT, R14, 0x2, PT ;  /* 0x000000020e00780c */ /* 0x000fe20003f05270 */
[----:B------:R-:W-:-:S02]  /*dc90*/  UIADD3 UR16, UR16, 0x8100, URZ ;  /* 0x0000810010107890 */ /* 0x000fc4000fffe03f */
[----:B------:R-:W-:Y:S01]  /*dca0*/  UIADD3 UR8, UR32, 0x3800, URZ ;  /* 0x0000380020087890 */ /* 0x000fe2000fffe03f */
[----:B------:R-:W-:Y:S01]  /*dcb0*/  SEL R20, RZ, 0x1, P0 ;  /* 0x00000001ff147807 */ /* 0x000fe20000000000 */
[----:B------:R-:W-:Y:S01]  /*dcc0*/  UMOV UR23, 0x10000000 ;  /* 0x1000000000177882 */ /* 0x000fe20000000000 */
[----:B------:R-:W-:Y:S01]  /*dcd0*/  UMOV UR17, UR25 ;  /* 0x0000001900117c82 */ /* 0x000fe20008000000 */
[----:B------:R-:W-:Y:S01]  /*dce0*/  UMOV UR20, UR28 ;  /* 0x0000001c00147c82 */ /* 0x000fe20008000000 */
[----:B------:R-:W-:Y:S01]  /*dcf0*/  UMOV UR19, UR27 ;  /* 0x0000001b00137c82 */ /* 0x000fe20008000000 */
[----:B------:R-:W-:Y:S01]  /*dd00*/  UMOV UR13, 0x30000 ;  /* 0x00030000000d7882 */ /* 0x000fe20000000000 */
[----:B------:R-:W-:Y:S01]  /*dd10*/  UMOV UR33, UR25 ;  /* 0x0000001900217c82 */ /* 0x000fe20008000000 */
[----:B------:R-:W-:Y:S01]  /*dd20*/  UMOV UR34, UR26 ;  /* 0x0000001a00227c82 */ /* 0x000fe20008000000 */
[----:B------:R-:W-:Y:S01]  /*dd30*/  UMOV UR36, UR28 ;  /* 0x0000001c00247c82 */ /* 0x000fe20008000000 */
[----:B------:R0:W-:Y:S01]  /*dd40*/  UTMALDG.3D [UR24], [UR14], desc[UR22] ;  /* 0x000016180e0075b4 */ /* 0x0001e20008011000 */
[----:B------:R-:W-:Y:S01]  /*dd50*/  UMOV UR9, UR25 ;  /* 0x0000001900097c82 */ /* 0x000fe20008000000 */
[----:B------:R-:W-:Y:S01]  /*dd60*/  UMOV UR12, UR28 ;  /* 0x0000001c000c7c82 */ /* 0x000fe20008000000 */
[----:B------:R-:W-:Y:S01]  /*dd70*/  UMOV UR11, UR35 ;  /* 0x00000023000b7c82 */ /* 0x000fe20008000000 */
[----:B------:R-:W-:Y:S01]  /*dd80*/  UMOV UR10, UR18 ;  /* 0x00000012000a7c82 */ /* 0x000fe20008000000 */
[----:B------:R-:W-:-:S02]  /*dd90*/  LOP3.LUT R5, R5, R20, RZ, 0x3c, !PT ;  /* 0x0000001405057212 */ /* 0x000fc400078e3cff */
[----:B------:R-:W-:Y:S01]  /*dda0*/  SEL R14, R14, RZ, P0 ;  /* 0x000000ff0e0e7207 */ /* 0x000fe20000000000 */
[----:B------:R0:W-:Y:S01]  /*ddb0*/  UTMALDG.3D [UR16], [UR14], desc[UR22] ;  /* 0x000016100e0075b4 */ /* 0x0001e20008011000 */
[----:B------:R0:W-:Y:S01]  /*ddc0*/  UTMALDG.3D.MULTICAST [UR32], [UR40], UR13, desc[UR22] ;  /* 0x00001620280073b4 */ /* 0x0001e2000801180d */
[----:B------:R0:W-:Y:S02]  /*ddd0*/  UTMALDG.3D.MULTICAST [UR8], [UR40], UR13, desc[UR22] ;  /* 0x00001608280073b4 */ /* 0x0001e4000801180d */
[----:B0-----:R-:W-:Y:S05]  /*dde0*/  @P1 BRA `(.L_x_272) ;  /* 0xfffffffc00141947 */ /* 0x001fea000383ffff */
.L_x_269:
[----:B------:R-:W-:Y:S05]  /*ddf0*/  BSYNC B1 ;  /* 0x0000000000017941 */ /* 0x000fea0003800000 */
.L_x_268:
[----:B------:R-:W-:Y:S01]  /*de00*/  LOP3.LUT P1, RZ, R9, 0xff, RZ, 0xc0, !PT ;  /* 0x000000ff09ff7812 */ /* 0x000fe2000782c0ff */
[----:B------:R-:W-:Y:S01]  /*de10*/  IMAD.IADD R3, R10, 0x1, R3 ;  /* 0x000000010a037824 */ /* 0x000fe200078e0203 */
[----:B------:R-:W-:Y:S01]  /*de20*/  IADD3 R16, P2, R16, UR30, RZ ;  /* 0x0000001e10107c10 */ /* 0x000fe2000ff5e0ff */
[----:B------:R-:W-:Y:S01]  /*de30*/  ULDC.64 UR8, c[0x0][0x650] ;  /* 0x0001940000087ab9 */ /* 0x000fe20000000a00 */
[----:B------:R-:W-:Y:S01]  /*de40*/  BSSY B1, `(.L_x_273) ;  /* 0x000006d000017945 */ /* 0x000fe20003800000 */
[----:B------:R-:W-:Y:S01]  /*de50*/  IMAD.MOV.U32 R20, RZ, RZ, -0x1 ;  /* 0xffffffffff147424 */ /* 0x000fe200078e00ff */
[----:B------:R-:W-:Y:S01]  /*de60*/  ISETP.GT.U32.AND P0, PT, R3, 0x1, PT ;  /* 0x000000010300780c */ /* 0x000fe20003f04070 */
[----:B------:R-:W-:Y:S01]  /*de70*/  IMAD.MOV.U32 R21, RZ, RZ, -0x1 ;  /* 0xffffffffff157424 */ /* 0x000fe200078e00ff */
[----:B------:R-:W-:Y:S02]  /*de80*/  SHF.R.U32.HI R4, RZ, 0x1, R3 ;  /* 0x00000001ff047819 */ /* 0x000fe40000011603 */
[----:B------:R-:W-:-:S02]  /*de90*/  ISETP.LT.U32.AND P0, PT, R10, 0x2, P0 ;  /* 0x000000020a00780c */ /* 0x000fc40000701070 */
[----:B------:R-:W-:Y:S01]  /*dea0*/  IADD3.X R17, R17, UR7, RZ, P2, !PT ;  /* 0x0000000711117c10 */ /* 0x000fe200097fe4ff */
[----:B------:R-:W0:Y:S01]  /*deb0*/  @P1 S2R R6, SR_CgaCtaId ;  /* 0x0000000000061919 */ /* 0x000e220000008800 */
[----:B------:R-:W-:Y:S02]  /*dec0*/  @P1 MOV R5, 0x400 ;  /* 0x0000040000051802 */ /* 0x000fe40000000f00 */
[----:B------:R-:W-:Y:S02]  /*ded0*/  ISETP.GE.U32.AND P2, PT, R16, UR8, PT ;  /* 0x0000000810007c0c */ /* 0x000fe4000bf46070 */
[----:B------:R-:W-:Y:S02]  /*dee0*/  LOP3.LUT R4, R4, 0x1, RZ, 0xc0, !PT ;  /* 0x0000000104047812 */ /* 0x000fe400078ec0ff */
[----:B------:R-:W-:Y:S02]  /*def0*/  LOP3.LUT R3, R3, 0x1, RZ, 0xc0, !PT ;  /* 0x0000000103037812 */ /* 0x000fe400078ec0ff */
[----:B------:R-:W-:-:S02]  /*df00*/  PRMT R9, RZ, 0x7610, R9 ;  /* 0x00007610ff097816 */ /* 0x000fc40000000009 */
[----:B0-----:R-:W-:Y:S01]  /*df10*/  @P1 LEA R5, R6, R5, 0x18 ;  /* 0x0000000506051211 */ /* 0x001fe200078ec0ff */
[----:B------:R-:W-:-:S03]  /*df20*/  IMAD.MOV.U32 R6, RZ, RZ, -0x1 ;  /* 0xffffffffff067424 */ /* 0x000fc600078e00ff */
[----:B------:R0:W-:Y:S01]  /*df30*/  @P1 SYNCS.ARRIVE.TRANS64.A1T0 RZ, [R5+URZ+0x38], RZ ;  /* 0x000038ff05ff19a7 */ /* 0x0001e2000810003f */
[----:B------:R-:W-:-:S04]  /*df40*/  ISETP.NE.U32.AND P1, PT, R4, 0x1, PT ;  /* 0x000000010400780c */ /* 0x000fc80003f25070 */
[----:B------:R-:W-:Y:S02]  /*df50*/  ISETP.GT.U32.AND P1, PT, R10, 0x1, !P1 ;  /* 0x000000010a00780c */ /* 0x000fe40004f24070 */
[----:B0-----:R-:W-:Y:S02]  /*df60*/  SEL R5, RZ, 0x1, !P0 ;  /* 0x00000001ff057807 */ /* 0x001fe40004000000 */
[----:B------:R-:W-:Y:S02]  /*df70*/  ISETP.GE.U32.AND.EX P0, PT, R17, UR9, PT, P2 ;  /* 0x0000000911007c0c */ /* 0x000fe4000bf06120 */
[----:B------:R-:W-:-:S04]  /*df80*/  SEL R4, RZ, 0x1, !P1 ;  /* 0x00000001ff047807 */ /* 0x000fc80004800000 */
[----:B------:R-:W-:Y:S02]  /*df90*/  LOP3.LUT R0, R4, R0, R5, 0x96, !PT ;  /* 0x0000000004007212 */ /* 0x000fe400078e9605 */
[----:B------:R-:W-:-:S05]  /*dfa0*/  PRMT R4, RZ, 0x7610, R4 ;  /* 0x00007610ff047816 */ /* 0x000fca0000000004 */
[----:B------:R-:W-:Y:S05]  /*dfb0*/  @P0 BRA `(.L_x_274) ;  /* 0x0000000400540947 */ /* 0x000fea0003800000 */
[----:B------:R-:W0:Y:S01]  /*dfc0*/  S2R R15, SR_CTAID.X ;  /* 0x00000000000f7919 */ /* 0x000e220000002500 */
[----:B------:R-:W-:Y:S01]  /*dfd0*/  ULDC.64 UR8, c[0x0][0x628] ;  /* 0x00018a0000087ab9 */ /* 0x000fe20000000a00 */
[----:B------:R-:W-:Y:S01]  /*dfe0*/  ULDC UR11, c[0x0][0x630] ;  /* 0x00018c00000b7ab9 */ /* 0x000fe20000000800 */
[----:B------:R-:W-:Y:S01]  /*dff0*/  ISETP.NE.U32.AND P0, PT, RZ, UR8, PT ;  /* 0x00000008ff007c0c */ /* 0x000fe2000bf05070 */
[----:B------:R-:W1:Y:S01]  /*e000*/  S2R R20, SR_CTAID.Y ;  /* 0x0000000000147919 */ /* 0x000e620000002600 */
[----:B------:R-:W-:Y:S01]  /*e010*/  ULDC UR12, c[0x0][0x150] ;  /* 0x00005400000c7ab9 */ /* 0x000fe20000000800 */
[----:B------:R-:W-:Y:S01]  /*e020*/  IMAD.MOV.U32 R4, RZ, RZ, R16 ;  /* 0x000000ffff047224 */ /* 0x000fe200078e0010 */
[----:B------:R-:W-:Y:S01]  /*e030*/  ISETP.NE.AND.EX P0, PT, RZ, UR9, PT, P0 ;  /* 0x00000009ff007c0c */ /* 0x000fe2000bf05300 */
[----:B------:R-:W-:Y:S01]  /*e040*/  IMAD.MOV.U32 R5, RZ, RZ, R17 ;  /* 0x000000ffff057224 */ /* 0x000fe200078e0011 */
[----:B0-----:R-:W-:-:S11]  /*e050*/  I2FP.F32.U32 R22, R15 ;  /* 0x0000000f00167245 */ /* 0x001fd60000201000 */
[----:B------:R-:W-:Y:S05]  /*e060*/  @!P0 BRA `(.L_x_275) ;  /* 0x0000000000288947 */ /* 0x000fea0003800000 */
[----:B------:R-:W-:Y:S02]  /*e070*/  ULDC UR10, c[0x0][0x634] ;  /* 0x00018d00000a7ab9 */ /* 0x000fe40000000800 */
[----:B------:R-:W-:-:S05]  /*e080*/  IADD3 R5, P0, R16, UR10, RZ ;  /* 0x0000000a10057c10 */ /* 0x000fca000ff1e0ff */
[----:B------:R-:W-:-:S04]  /*e090*/  IMAD.X R21, RZ, RZ, R17, P0 ;  /* 0x000000ffff157224 */ /* 0x000fc800000e0611 */
[----:B------:R-:W-:-:S04]  /*e0a0*/  IMAD.WIDE.U32 R6, R21, UR8, RZ ;  /* 0x0000000815067c25 */ /* 0x000fc8000f8e00ff */
[----:B------:R-:W-:-:S04]  /*e0b0*/  IMAD.WIDE.U32 R6, P0, R5, UR9, R6 ;  /* 0x0000000905067c25 */ /* 0x000fc8000f800006 */
[----:B------:R-:W-:-:S04]  /*e0c0*/  IMAD.WIDE.U32 R4, R5, UR8, RZ ;  /* 0x0000000805047c25 */ /* 0x000fc8000f8e00ff */
[----:B------:R-:W-:Y:S01]  /*e0d0*/  IMAD.MOV.U32 R4, RZ, RZ, R7 ;  /* 0x000000ffff047224 */ /* 0x000fe200078e0007 */
[----:B------:R-:W-:Y:S01]  /*e0e0*/  IADD3 RZ, P1, R5, R6, RZ ;  /* 0x0000000605ff7210 */ /* 0x000fe20007f3e0ff */
[----:B------:R-:W-:-:S04]  /*e0f0*/  IMAD.X R5, RZ, RZ, RZ, P0 ;  /* 0x000000ffff057224 */ /* 0x000fc800000e06ff */
[----:B------:R-:W-:-:S08]  /*e100*/  IMAD.WIDE.U32.X R4, R21, UR9, R4, P1 ;  /* 0x0000000915047c25 */ /* 0x000fd000088e0404 */
.L_x_275:
[--C-:B------:R-:W-:Y:S01]  /*e110*/  SHF.R.U64 R14, R4, UR11, R5.reuse ;  /* 0x0000000b040e7c19 */ /* 0x100fe20008001205 */
[----:B------:R-:W-:Y:S01]  /*e120*/  FMUL R22, R22, UR12 ;  /* 0x0000000c16167c20 */ /* 0x000fe20008400000 */
[----:B------:R-:W-:Y:S01]  /*e130*/  SHF.R.U32.HI R4, RZ, UR11, R5 ;  /* 0x0000000bff047c19 */ /* 0x000fe20008011605 */
[----:B------:R-:W0:Y:S01]  /*e140*/  LDC R6, c[0x0][0x144] ;  /* 0x00005100ff067b82 */ /* 0x000e220000000800 */
[----:B------:R-:W-:Y:S01]  /*e150*/  IADD3 R5, P0, RZ, -R14, RZ ;  /* 0x8000000eff057210 */ /* 0x000fe20007f1e0ff */
[----:B------:R-:W-:Y:S01]  /*e160*/  ULDC UR10, c[0x0][0x154] ;  /* 0x00005500000a7ab9 */ /* 0x000fe20000000800 */
[----:B-1----:R-:W-:Y:S01]  /*e170*/  I2FP.F32.U32 R7, R20 ;  /* 0x0000001400077245 */ /* 0x002fe20000201000 */
[----:B------:R-:W1:Y:S01]  /*e180*/  F2I.U32.TRUNC.NTZ R22, R22 ;  /* 0x0000001600167305 */ /* 0x000e62000020f000 */
[----:B------:R-:W-:Y:S01]  /*e190*/  ULDC.64 UR8, c[0x0][0x620] ;  /* 0x0001880000087ab9 */ /* 0x000fe20000000a00 */
[----:B------:R-:W-:Y:S01]  /*e1a0*/  IMAD.X R4, RZ, RZ, ~R4, P0 ;  /* 0x000000ffff047224 */ /* 0x000fe200000e0e04 */
[----:B------:R-:W-:Y:S01]  /*e1b0*/  ISETP.NE.AND P2, PT, R2, 0x1, PT ;  /* 0x000000010200780c */ /* 0x000fe20003f45270 */
[----:B------:R-:W-:Y:S01]  /*e1c0*/  FMUL R23, R7, UR10 ;  /* 0x0000000a07177c20 */ /* 0x000fe20008400000 */
[----:B------:R-:W2:Y:S01]  /*e1d0*/  LDC R25, c[0x0][0x148] ;  /* 0x00005200ff197b82 */ /* 0x000ea20000000800 */
[----:B------:R-:W-:Y:S01]  /*e1e0*/  IMAD R4, R4, UR8, RZ ;  /* 0x0000000804047c24 */ /* 0x000fe2000f8e02ff */
[----:B------:R-:W-:-:S02]  /*e1f0*/  ULDC.64 UR10, c[0x0][0x640] ;  /* 0x00019000000a7ab9 */ /* 0x000fc40000000a00 */
[----:B------:R-:W-:Y:S01]  /*e200*/  ISETP.NE.U32.AND P0, PT, RZ, UR10, PT ;  /* 0x0000000aff007c0c */ /* 0x000fe2000bf05070 */
[----:B------:R-:W3:Y:S01]  /*e210*/  F2I.U32.TRUNC.NTZ R23, R23 ;  /* 0x0000001700177305 */ /* 0x000ee2000020f000 */
[C---:B------:R-:W-:Y:S02]  /*e220*/  IMAD R7, R5.reuse, UR9, R4 ;  /* 0x0000000905077c24 */ /* 0x040fe4000f8e0204 */
[----:B------:R-:W-:Y:S01]  /*e230*/  IMAD.WIDE.U32 R4, R5, UR8, R16 ;  /* 0x0000000805047c25 */ /* 0x000fe2000f8e0010 */
[----:B------:R-:W-:Y:S01]  /*e240*/  ULDC UR8, c[0x0][0x618] ;  /* 0x0001860000087ab9 */ /* 0x000fe20000000800 */
[----:B------:R-:W-:Y:S02]  /*e250*/  ISETP.NE.AND.EX P0, PT, RZ, UR11, PT, P0 ;  /* 0x0000000bff007c0c */ /* 0x000fe4000bf05300 */
[----:B------:R-:W-:Y:S02]  /*e260*/  IMAD.IADD R5, R5, 0x1, R7 ;  /* 0x0000000105057824 */ /* 0x000fe400078e0207 */
[----:B-1----:R-:W-:-:S03]  /*e270*/  IMAD.MOV R22, RZ, RZ, -R22 ;  /* 0x000000ffff167224 */ /* 0x002fc600078e0a16 */
[----:B------:R-:W-:Y:S01]  /*e280*/  SHF.R.U64 R21, R4, UR8, R5 ;  /* 0x0000000804157c19 */ /* 0x000fe20008001205 */
[----:B0-----:R-:W-:Y:S01]  /*e290*/  IMAD R15, R6, R22, R15 ;  /* 0x00000016060f7224 */ /* 0x001fe200078e020f */
[----:B------:R-:W-:Y:S01]  /*e2a0*/  SHF.R.U32.HI R4, RZ, UR8, R5 ;  /* 0x00000008ff047c19 */ /* 0x000fe20008011605 */
[----:B------:R-:W-:Y:S01]  /*e2b0*/  ULDC UR8, c[0x0][0x608] ;  /* 0x0001820000087ab9 */ /* 0x000fe20000000800 */
[----:B---3--:R-:W-:Y:S02]  /*e2c0*/  IMAD.MOV R6, RZ, RZ, -R23 ;  /* 0x000000ffff067224 */ /* 0x008fe400078e0a17 */
[--C-:B------:R-:W-:Y:S02]  /*e2d0*/  SHF.R.U64 R22, R21, UR8, R4.reuse ;  /* 0x0000000815167c19 */ /* 0x100fe40008001204 */
[----:B------:R-:W-:Y:S01]  /*e2e0*/  SHF.R.U32.HI R5, RZ, UR8, R4 ;  /* 0x00000008ff057c19 */ /* 0x000fe20008011604 */
[----:B------:R-:W-:Y:S01]  /*e2f0*/  ULDC UR8, c[0x0][0x658] ;  /* 0x0001960000087ab9 */ /* 0x000fe20000000800 */
[----:B--2---:R-:W-:-:S02]  /*e300*/  @P2 IMAD R15, R25, R6, R20 ;  /* 0x00000006190f2224 */ /* 0x004fc400078e0214 */
[--C-:B------:R-:W-:Y:S02]  /*e310*/  SHF.R.U64 R20, R22, UR8, R5.reuse ;  /* 0x0000000816147c19 */ /* 0x100fe40008001205 */
[----:B------:R-:W-:-:S03]  /*e320*/  SHF.R.U32.HI R23, RZ, UR8, R5 ;  /* 0x00000008ff177c19 */ /* 0x000fc60008011605 */
[----:B------:R-:W-:Y:S02]  /*e330*/  IMAD.MOV.U32 R6, RZ, RZ, R20 ;  /* 0x000000ffff067224 */ /* 0x000fe400078e0014 */
[----:B------:R-:W-:Y:S01]  /*e340*/  IMAD.MOV.U32 R5, RZ, RZ, R23 ;  /* 0x000000ffff057224 */ /* 0x000fe200078e0017 */
[----:B------:R-:W-:Y:S06]  /*e350*/  @!P0 BRA `(.L_x_276) ;  /* 0x00000000002c8947 */ /* 0x000fec0003800000 */
        /* <DEDUP_REMOVED lines=9> */
[----:B------:R-:W-:-:S04]  /*e3f0*/  IMAD.WIDE.U32.X R4, R23, UR11, R4, P1 ;  /* 0x0000000b17047c25 */ /* 0x000fc800088e0404 */
[----:B------:R-:W-:-:S07]  /*e400*/  IMAD.MOV.U32 R6, RZ, RZ, R4 ;  /* 0x000000ffff067224 */ /* 0x000fce00078e0004 */
.L_x_276:
[----:B------:R-:W-:Y:S01]  /*e410*/  ULDC UR8, c[0x0][0x648] ;  /* 0x0001920000087ab9 */ /* 0x000fe20000000800 */
[----:B------:R-:W-:Y:S01]  /*e420*/  LOP3.LUT R4, R22, UR6, RZ, 0xc0, !PT ;  /* 0x0000000616047c12 */ /* 0x000fe2000f8ec0ff */
[----:B------:R-:W-:Y:S01]  /*e430*/  ULDC UR9, c[0x0][0x610] ;  /* 0x0001840000097ab9 */ /* 0x000fe20000000800 */
[----:B------:R-:W-:Y:S01]  /*e440*/  SHF.R.U64 R5, R6, UR8, R5 ;  /* 0x0000000806057c19 */ /* 0x000fe20008001205 */
[----:B------:R-:W-:Y:S01]  /*e450*/  ULDC UR8, c[0x0][0x638] ;  /* 0x00018e0000087ab9 */ /* 0x000fe20000000800 */
[----:B------:R-:W-:Y:S01]  /*e460*/  LOP3.LUT R21, R21, UR4, RZ, 0xc0, !PT ;  /* 0x0000000415157c12 */ /* 0x000fe2000f8ec0ff */
[----:B------:R-:W-:Y:S02]  /*e470*/  IMAD.MOV.U32 R6, RZ, RZ, R14 ;  /* 0x000000ffff067224 */ /* 0x000fe400078e000e */
[----:B------:R-:W-:Y:S02]  /*e480*/  IMAD.MOV R7, RZ, RZ, -R5 ;  /* 0x000000ffff077224 */ /* 0x000fe400078e0a05 */
[----:B------:R-:W-:-:S02]  /*e490*/  IMAD R4, R5, UR5, R4 ;  /* 0x0000000505047c24 */ /* 0x000fc4000f8e0204 */
[----:B------:R-:W-:Y:S01]  /*e4a0*/  IMAD R20, R7, UR8, R20 ;  /* 0x0000000807147c24 */ /* 0x000fe2000f8e0214 */
[----:B------:R-:W-:Y:S01]  /*e4b0*/  ULDC UR8, c[0x0][0x600] ;  /* 0x0001800000087ab9 */ /* 0x000fe20000000800 */
[----:B------:R-:W-:Y:S02]  /*e4c0*/  IMAD R15, R4, UR9, R15 ;  /* 0x00000009040f7c24 */ /* 0x000fe4000f8e020f */
[----:B------:R-:W-:Y:S02]  /*e4d0*/  IMAD R20, R20, UR8, R21 ;  /* 0x0000000814147c24 */ /* 0x000fe4000f8e0215 */
[----:B------:R-:W-:-:S03]  /*e4e0*/  IMAD.MOV.U32 R4, RZ, RZ, 0x1 ;  /* 0x00000001ff047424 */ /* 0x000fc600078e00ff */
[----:B------:R-:W-:Y:S02]  /*e4f0*/  SEL R21, R20, R15, !P2 ;  /* 0x0000000f14157207 */ /* 0x000fe40005000000 */
[----:B------:R-:W-:-:S07]  /*e500*/  SEL R20, R15, R20, !P2 ;  /* 0x000000140f147207 */ /* 0x000fce0005000000 */
.L_x_274:
[----:B------:R-:W-:Y:S05]  /*e510*/  BSYNC B1 ;  /* 0x0000000000017941 */ /* 0x000fea0003800000 */
.L_x_273:
[----:B------:R-:W-:-:S13]  /*e520*/  LOP3.LUT P0, RZ, R4, 0xff, RZ, 0xc0, !PT ;  /* 0x000000ff04ff7812 */ /* 0x000fda000780c0ff */
[----:B------:R-:W-:Y:S05]  /*e530*/  @P0 BRA `(.L_x_277) ;  /* 0xfffffff400080947 */ /* 0x000fea000383ffff */
[----:B------:R-:W-:Y:S05]  /*e540*/  BSYNC B0 ;  /* 0x0000000000007941 */ /* 0x000fea0003800000 */
.L_x_266:
[----:B------:R-:W-:-:S03]  /*e550*/  UMOV UR8, 0xffffffff ;  /* 0xffffffff00087882 */ /* 0x000fc60000000000 */
[----:B------:R-:W-:Y:S05]  /*e560*/  BRA.DIV UR8, `(.L_x_278) ;  /* 0x0000000208cc7947 */ /* 0x000fea000b800000 */
[----:B------:R-:W-:-:S13]  /*e570*/  ELECT P6, URZ, PT ;  /* 0x00000000003f782f */ /* 0x000fda00038c0000 */
.L_x_290:
[----:B------:R-:W-:Y:S04]  /*e580*/  BSSY B0, `(.L_x_279) ;  /* 0x0000019000007945 */ /* 0x000fe80003800000 */
[----:B------:R-:W-:Y:S05]  /*e590*/  @!P6 BRA `(.L_x_280) ;  /* 0x00000000005ce947 */ /* 0x000fea0003800000 */
[----:B------:R-:W-:-:S04]  /*e5a0*/  LOP3.LUT R19, R19, 0x2, RZ, 0xfc, !PT ;  /* 0x0000000213137812 */ /* 0x000fc800078efcff */
[----:B------:R-:W-:-:S13]  /*e5b0*/  ISETP.NE.AND P0, PT, R19, 0x3, PT ;  /* 0x000000031300780c */ /* 0x000fda0003f05270 */
[----:B------:R-:W-:Y:S05]  /*e5c0*/  @!P0 BRA `(.L_x_281) ;  /* 0x0000000000048947 */ /* 0x000fea0003800000 */
[----:B------:R-:W-:Y:S01]  /*e5d0*/  BPT.TRAP 0x1 ;  /* 0x000000040000795c */ /* 0x000fe20000300000 */
.L_x_281:
[----:B------:R-:W0:Y:S01]  /*e5e0*/  S2R R5, SR_CgaCtaId ;  /* 0x0000000000057919 */ /* 0x000e220000008800 */
[----:B------:R-:W-:Y:S02]  /*e5f0*/  MOV R2, 0x400 ;  /* 0x0000040000027802 */ /* 0x000fe40000000f00 */
[----:B------:R-:W-:Y:S02]  /*e600*/  SHF.L.U32 R4, R0, 0x1f, RZ ;  /* 0x0000001f00047819 */ /* 0x000fe400000006ff */
[----:B0-----:R-:W-:-:S05]  /*e610*/  LEA R2, R5, R2, 0x18 ;  /* 0x0000000205027211 */ /* 0x001fca00078ec0ff */
[----:B------:R-:W-:-:S04]  /*e620*/  VIADD R2, R2, 0x10 ;  /* 0x0000001002027836 */ /* 0x000fc80000000000 */
[C---:B------:R-:W-:Y:S02]  /*e630*/  IMAD R7, R3.reuse, 0x8, R2 ;  /* 0x0000000803077824 */ /* 0x040fe400078e0202 */
[----:B------:R-:W-:Y:S02]  /*e640*/  VIADD R3, R3, 0x1 ;  /* 0x0000000103037836 */ /* 0x000fe40000000000 */
[----:B------:R-:W0:Y:S03]  /*e650*/  SYNCS.PHASECHK.TRANS64.TRYWAIT P0, [R7+URZ], R4 ;  /* 0x00000004070075a7 */ /* 0x000e26000800017f */
[----:B------:R-:W-:-:S04]  /*e660*/  ISETP.NE.AND P1, PT, R3, 0x2, PT ;  /* 0x000000020300780c */ /* 0x000fc80003f25270 */
[----:B------:R-:W-:Y:S02]  /*e670*/  SEL R5, RZ, 0x1, P1 ;  /* 0x00000001ff057807 */ /* 0x000fe40000800000 */
[----:B------:R-:W-:Y:S02]  /*e680*/  SEL R3, R3, RZ, P1 ;  /* 0x000000ff03037207 */ /* 0x000fe40000800000 */
[----:B------:R-:W-:Y:S01]  /*e690*/  LOP3.LUT R0, R0, R5, RZ, 0x3c, !PT ;  /* 0x0000000500007212 */ /* 0x000fe200078e3cff */
[----:B0-----:R-:W-:Y:S06]  /*e6a0*/  @!P0 BRA `(.L_x_282) ;  /* 0x00000000009c8947 */ /* 0x001fec0003800000 */
.L_x_291:
[----:B------:R-:W-:Y:S01]  /*e6b0*/  IMAD R3, R3, 0x8, R2 ;  /* 0x0000000803037824 */ /* 0x000fe200078e0202 */
[----:B------:R-:W-:-:S07]  /*e6c0*/  SHF.L.U32 R0, R0, 0x1f, RZ ;  /* 0x0000001f00007819 */ /* 0x000fce00000006ff */
.L_x_283:
[----:B-1----:R1:W2:Y:S02]  /*e6d0*/  SYNCS.PHASECHK.TRANS64.TRYWAIT P0, [R3+URZ], R0 ;  /* 0x00000000030075a7 */ /* 0x0022a4000800017f */
[----:B--2---:R-:W-:Y:S05]  /*e6e0*/  @!P0 NANOSLEEP.SYNCS 0x989680 ;  /* 0x009896800000895d */ /* 0x004fea0003900000 */
[----:B------:R-:W2:Y:S02]  /*e6f0*/  @!P0 SYNCS.PHASECHK.TRANS64 P0, [R3+URZ], R0 ;  /* 0x00000000030085a7 */ /* 0x000ea4000800007f */
[----:B--2---:R-:W-:Y:S05]  /*e700*/  @!P0 BRA `(.L_x_283) ;  /* 0xfffffffc00f08947 */ /* 0x004fea000383ffff */
.L_x_280:
[----:B------:R-:W-:Y:S05]  /*e710*/  BSYNC B0 ;  /* 0x0000000000007941 */ /* 0x000fea0003800000 */
.L_x_279:
[----:B------:R-:W-:Y:S05]  /*e720*/  EXIT ;  /* 0x000000000000794d */ /* 0x000fea0003800000 */
.L_x_21:
[----:B----4-:R4:W0:Y:S02]  /*e730*/  SYNCS.PHASECHK.TRANS64.TRYWAIT P1, [R3+URZ], R0 ;  /* 0x00000000030075a7 */ /* 0x010824000802017f */
[----:B0-----:R-:W-:Y:S05]  /*e740*/  @!P1 NANOSLEEP.SYNCS 0x989680 ;  /* 0x009896800000995d */ /* 0x001fea0003900000 */
[----:B------:R-:W0:Y:S02]  /*e750*/  @!P1 SYNCS.PHASECHK.TRANS64 P1, [R3+URZ], R0 ;  /* 0x00000000030095a7 */ /* 0x000e24000802007f */
[----:B0-----:R-:W-:Y:S05]  /*e760*/  @!P1 BRA `(.L_x_21) ;  /* 0xfffffffc00f09947 */ /* 0x001fea000383ffff */
[----:B------:R-:W-:Y:S05]  /*e770*/  BRA `(.L_x_20) ;  /* 0xffffff2c00587947 */ /* 0x000fea000383ffff */
.L_x_26:
[----:B-1----:R1:W3:Y:S02]  /*e780*/  SYNCS.PHASECHK.TRANS64.TRYWAIT P1, [R5+URZ], R4 ;  /* 0x00000004050075a7 */ /* 0x0022e4000802017f */
[----:B---3--:R-:W-:Y:S05]  /*e790*/  @!P1 NANOSLEEP.SYNCS 0x989680 ;  /* 0x009896800000995d */ /* 0x008fea0003900000 */
[----:B------:R-:W3:Y:S02]  /*e7a0*/  @!P1 SYNCS.PHASECHK.TRANS64 P1, [R5+URZ], R4 ;  /* 0x00000004050095a7 */ /* 0x000ee4000802007f */
[----:B---3--:R-:W-:Y:S05]  /*e7b0*/  @!P1 BRA `(.L_x_26) ;  /* 0xfffffffc00f09947 */ /* 0x008fea000383ffff */
[----:B------:R-:W-:Y:S05]  /*e7c0*/  BRA `(.L_x_25) ;  /* 0xffffff58009c7947 */ /* 0x000fea000383ffff */
.L_x_267:
[----:B------:R-:W-:Y:S01]  /*e7d0*/  BSSY B1, `(.L_x_284) ;  /* 0x0000006000017945 */ /* 0x000fe20003800000 */
[----:B------:R-:W-:-:S07]  /*e7e0*/  IMAD.MOV.U32 R15, RZ, RZ, -0x1 ;  /* 0xffffffffff0f7424 */ /* 0x000fce00078e00ff */
[----:B------:R-:W-:Y:S05]  /*e7f0*/  WARPSYNC.COLLECTIVE R15, `(.L_x_285) ;  /* 0x000000000f0c7348 */ /* 0x000fea0003c00000 */
[----:B------:R-:W-:Y:S02]  /*e800*/  ELECT P6, UR62, PT ;  /* 0x00000000003e782f */ /* 0x000fe400038c0000 */
[----:B------:R-:W-:Y:S01]  /*e810*/  MOV R14, UR62 ;  /* 0x0000003e000e7c02 */ /* 0x000fe20008000f00 */
[----:B------:R-:W-:Y:S10]  /*e820*/  ENDCOLLECTIVE ;  /* 0x000000000000791b */ /* 0x000ff40003800000 */
.L_x_285:
[----:B------:R-:W-:Y:S05]  /*e830*/  BSYNC B1 ;  /* 0x0000000000017941 */ /* 0x000fea0003800000 */
.L_x_284:
[----:B------:R-:W-:Y:S05]  /*e840*/  BRA `(.L_x_286) ;  /* 0xfffffff000507947 */ /* 0x000fea000383ffff */
.L_x_270:
[----:B0-----:R0:W1:Y:S02]  /*e850*/  SYNCS.PHASECHK.TRANS64.TRYWAIT P0, [R20+URZ+0x10], R7 ;  /* 0x00001007140075a7 */ /* 0x001064000800017f */
[----:B-1----:R-:W-:Y:S05]  /*e860*/  @!P0 NANOSLEEP.SYNCS 0x989680 ;  /* 0x009896800000895d */ /* 0x002fea0003900000 */
[----:B------:R-:W1:Y:S02]  /*e870*/  @!P0 SYNCS.PHASECHK.TRANS64 P0, [R20+URZ+0x10], R7 ;  /* 0x00001007140085a7 */ /* 0x000e64000800007f */
[----:B-1----:R-:W-:Y:S05]  /*e880*/  @!P0 BRA `(.L_x_270) ;  /* 0xfffffffc00f08947 */ /* 0x002fea000383ffff */
[----:B------:R-:W-:Y:S05]  /*e890*/  BRA `(.L_x_287) ;  /* 0xfffffff0008c7947 */ /* 0x000fea000383ffff */
.L_x_278:
[----:B------:R-:W-:Y:S01]  /*e8a0*/  BSSY B0, `(.L_x_288) ;  /* 0x0000006000007945 */ /* 0x000fe20003800000 */
[----:B------:R-:W-:-:S07]  /*e8b0*/  IMAD.MOV.U32 R15, RZ, RZ, -0x1 ;  /* 0xffffffffff0f7424 */ /* 0x000fce00078e00ff */
[----:B------:R-:W-:Y:S05]  /*e8c0*/  WARPSYNC.COLLECTIVE R15, `(.L_x_289) ;  /* 0x000000000f0c7348 */ /* 0x000fea0003c00000 */
[----:B------:R-:W-:Y:S02]  /*e8d0*/  ELECT P6, UR62, PT ;  /* 0x00000000003e782f */ /* 0x000fe400038c0000 */
[----:B------:R-:W-:Y:S01]  /*e8e0*/  MOV R14, UR62 ;  /* 0x0000003e000e7c02 */ /* 0x000fe20008000f00 */
[----:B------:R-:W-:Y:S10]  /*e8f0*/  ENDCOLLECTIVE ;  /* 0x000000000000791b */ /* 0x000ff40003800000 */
.L_x_289:
[----:B------:R-:W-:Y:S05]  /*e900*/  BSYNC B0 ;  /* 0x0000000000007941 */ /* 0x000fea0003800000 */
.L_x_288:
[----:B------:R-:W-:Y:S05]  /*e910*/  BRA `(.L_x_290) ;  /* 0xfffffffc00187947 */ /* 0x000fea000383ffff */
.L_x_282:
[----:B0-----:R0:W1:Y:S02]  /*e920*/  SYNCS.PHASECHK.TRANS64.TRYWAIT P0, [R7+URZ], R4 ;  /* 0x00000004070075a7 */ /* 0x001064000800017f */
[----:B-1----:R-:W-:Y:S05]  /*e930*/  @!P0 NANOSLEEP.SYNCS 0x989680 ;  /* 0x009896800000895d */ /* 0x002fea0003900000 */
[----:B------:R-:W1:Y:S02]  /*e940*/  @!P0 SYNCS.PHASECHK.TRANS64 P0, [R7+URZ], R4 ;  /* 0x00000004070085a7 */ /* 0x000e64000800007f */
[----:B-1----:R-:W-:Y:S05]  /*e950*/  @!P0 BRA `(.L_x_282) ;  /* 0xfffffffc00f08947 */ /* 0x002fea000383ffff */
[----:B------:R-:W-:Y:S05]  /*e960*/  BRA `(.L_x_291) ;  /* 0xfffffffc00507947 */ /* 0x000fea000383ffff */
.L_x_292:
[----:B------:R-:W-:-:S00]  /*e970*/  BRA `(.L_x_292) ;  /* 0xfffffffc00fc7947 */ /* 0x000fc0000383ffff */
[----:B------:R-:W-:-:S00]  /*e980*/  NOP ;  /* 0x0000000000007918 */ /* 0x000fc00000000000 */
[----:B------:R-:W-:-:S00]  /*e990*/  NOP ;  /* 0x0000000000007918 */ /* 0x000fc00000000000 */
[----:B------:R-:W-:-:S00]  /*e9a0*/  NOP ;  /* 0x0000000000007918 */ /* 0x000fc00000000000 */
[----:B------:R-:W-:-:S00]  /*e9b0*/  NOP ;  /* 0x0000000000007918 */ /* 0x000fc00000000000 */
[----:B------:R-:W-:-:S00]  /*e9c0*/  NOP ;  /* 0x0000000000007918 */ /* 0x000fc00000000000 */
[----:B------:R-:W-:-:S00]  /*e9d0*/  NOP ;  /* 0x0000000000007918 */ /* 0x000fc00000000000 */
[----:B------:R-:W-:-:S00]  /*e9e0*/  NOP ;  /* 0x0000000000007918 */ /* 0x000fc00000000000 */
[----:B------:R-:W-:-:S00]  /*e9f0*/  NOP ;  /* 0x0000000000007918 */ /* 0x000fc00000000000 */
.L_x_293:


//--------------------- .nv.global.init           --------------------------
	.section	.nv.global.init,"aw",@progbits
.nv.global.init:
	.type		$str$22,@object
	.size		$str$22,($str$23 - $str$22)
$str$22:
        /*0000*/ 	.byte	0x6b, 0x5f, 0x74, 0x69, 0x6c, 0x65, 0x5f, 0x63, 0x6f, 0x75, 0x6e, 0x74, 0x20, 0x3e, 0x3d, 0x20
        /*0010*/ 	.byte	0x31, 0x00
	.type		$str$23,@object
	.size		$str$23,(__unnamed_1 - $str$23)
$str$23:
        /*0012*/ 	.byte	0x2f, 0x74, 0x6d, 0x70, 0x2f, 0x63, 0x75, 0x74, 0x6c, 0x61, 0x73, 0x73, 0x5f, 0x73, 0x77, 0x65
        /*0022*/ 	.byte	0x65, 0x70, 0x5f, 0x73, 0x72, 0x63, 0x2f, 0x69, 0x6e, 0x63, 0x6c, 0x75, 0x64, 0x65, 0x2f, 0x63
        /*0032*/ 	.byte	0x75, 0x74, 0x6c, 0x61, 0x73, 0x73, 0x2f, 0x67, 0x65, 0x6d, 0x6d, 0x2f, 0x63, 0x6f, 0x6c, 0x6c
        /*0042*/ 	.byte	0x65, 0x63, 0x74, 0x69, 0x76, 0x65, 0x2f, 0x73, 0x6d, 0x39, 0x30, 0x5f, 0x6d, 0x6d, 0x61, 0x5f
        /*0052*/ 	.byte	0x74, 0x6d, 0x61, 0x5f, 0x67, 0x6d, 0x6d, 0x61, 0x5f, 0x73, 0x73, 0x5f, 0x77, 0x61, 0x72, 0x70
        /*0062*/ 	.byte	0x73, 0x70, 0x65, 0x63, 0x69, 0x61, 0x6c, 0x69, 0x7a, 0x65, 0x64, 0x2e, 0x68, 0x70, 0x70, 0x00
	.type		__unnamed_1,@object
	.size		__unnamed_1,(.L_0 - __unnamed_1)
__unnamed_1:
        /*0072*/ 	.byte	0x76, 0x6f, 0x69, 0x64, 0x20, 0x63, 0x75, 0x74, 0x6c, 0x61, 0x73, 0x73, 0x3a, 0x3a, 0x67, 0x65
        /* <DEDUP_REMOVED lines=172> */
        /*0b42*/ 	.byte	0x74, 0x65, 0x3a, 0x3a, 0x69, 0x64, 0x65, 0x6e, 0x74, 0x69, 0x74, 0x79, 0x5d, 0x00
.L_0:


//--------------------- .nv.shared._ZN7cutlass13device_kernelINS_4gemm6kernel13GemmUniversalIN4cute5tupleIJiiiiEEENS1_10collective13CollectiveMmaINS1_34MainloopSm90TmaGmmaWarpSpecializedILi2ENS5_IJNS4_1CILi2EEENSA_ILi1EEESC_EEENS1_35KernelTmaWarpSpecializedCooperativeEEENS5_IJNSA_ILi256EEENSA_ILi112EEESG_EEEaNS5_IJlSC_lEEEaSJ_NS4_8TiledMMAINS4_8MMA_AtomIJNS4_4SM904GMMA26MMA_64x16x32_S32S8S8_SS_TNEEEENS4_6LayoutISD_NS5_IJSC_NSA_ILi0EEESR_EEEEENS5_IJNS4_10UnderscoreESU_SU_EEEEENS4_13SM90_TMA_LOADENS4_14ComposedLayoutINS4_7SwizzleILi3ELi4ELi3EEENS4_18smem_ptr_flag_bitsILi8EEENSQ_INS5_IJNSA_ILi8EEENSA_ILi128EEEEEENS5_IJS14_SC_EEEEEEEvNS4_8identityENS4_23SM90_TMA_LOAD_MULTICASTES18_vS19_EENS_8epilogue10collective6detail29Sm90TmaWarpSpecializedAdapterINS1D_15DefaultEpilogueIaSJ_SJ_NS1C_6thread17LinearCombinationIaLi1EiiLNS1H_9ScaleType4KindE0ELNS_15FloatRoundStyleE2EaEENS1_15EpilogueDefaultEEEEEvvEEEEvNT_6ParamsE --------------------------
	.section	.nv.shared._ZN7cutlass13device_kernelINS_4gemm6kernel13GemmUniversalIN4cute5tupleIJiiiiEEENS1_10collective13CollectiveMmaINS1_34MainloopSm90TmaGmmaWarpSpecializedILi2ENS5_IJNS4_1CILi2EEENSA_ILi1EEESC_EEENS1_35KernelTmaWarpSpecializedCooperativeEEENS5_IJNSA_ILi256EEENSA_ILi112EEESG_EEEaNS5_IJlSC_lEEEaSJ_NS4_8TiledMMAINS4_8MMA_AtomIJNS4_4SM904GMMA26MMA_64x16x32_S32S8S8_SS_TNEEEENS4_6LayoutISD_NS5_IJSC_NSA_ILi0EEESR_EEEEENS5_IJNS4_10UnderscoreESU_SU_EEEEENS4_13SM90_TMA_LOADENS4_14ComposedLayoutINS4_7SwizzleILi3ELi4ELi3EEENS4_18smem_ptr_flag_bitsILi8EEENSQ_INS5_IJNSA_ILi8EEENSA_ILi128EEEEEENS5_IJS14_SC_EEEEEEEvNS4_8identityENS4_23SM90_TMA_LOAD_MULTICASTES18_vS19_EENS_8epilogue10collective6detail29Sm90TmaWarpSpecializedAdapterINS1D_15DefaultEpilogueIaSJ_SJ_NS1C_6thread17LinearCombinationIaLi1EiiLNS1H_9ScaleType4KindE0ELNS_15FloatRoundStyleE2EaEENS1_15EpilogueDefaultEEEEEvvEEEEvNT_6ParamsE,"aw",@nobits
	.sectionflags	@""
	.align	16
	.zero		1024


//--------------------- .nv.shared.reserved.0     --------------------------
	.section	.nv.shared.reserved.0,"aw",@nobits
	.weak		__nv_reservedSMEM_offset_0_alias
	.size		__nv_reservedSMEM_offset_0_alias, 0, 0
	.other		__nv_reservedSMEM_offset_0_alias,@"STO_CUDA_RESERVED_SHARED STV_DEFAULT"
__nv_reservedSMEM_offset_0_alias:
	.zero		0


//--------------------- .nv.global                --------------------------
	.section	.nv.global,"aw",@nobits
.nv.global:
	.type		_ZN40_INTERNAL_ef29d6f4_4_k_cu_8f95bf07_176524cute1_E,@object
	.size		_ZN40_INTERNAL_ef29d6f4_4_k_cu_8f95bf07_176524cute1_E,(_ZN40_INTERNAL_ef29d6f4_4_k_cu_8f95bf07_176524cuda3std3__45__cpo6cbeginE - _ZN40_INTERNAL_ef29d6f4_4_k_cu_8f95bf07_176524cute1_E)
_ZN40_INTERNAL_ef29d6f4_4_k_cu_8f95bf07_176524cute1_E:
	.zero		1
	.type		_ZN40_INTERNAL_ef29d6f4_4_k_cu_8f95bf07_176524cuda3std3__45__cpo6cbeginE,@object
	.size		_ZN40_INTERNAL_ef29d6f4_4_k_cu_8f95bf07_176524cuda3std3__45__cpo6cbeginE,(_ZN40_INTERNAL_ef29d6f4_4_k_cu_8f95bf07_176524cuda3std3__48in_placeE - _ZN40_INTERNAL_ef29d6f4_4_k_cu_8f95bf07_176524cuda3std3__45__cpo6cbeginE)
_ZN40_INTERNAL_ef29d6f4_4_k_cu_8f95bf07_176524cuda3std3__45__cpo6cbeginE:
	.zero		1
	.type		_ZN40_INTERNAL_ef29d6f4_4_k_cu_8f95bf07_176524cuda3std3__48in_placeE,@object
	.size		_ZN40_INTERNAL_ef29d6f4_4_k_cu_8f95bf07_176524cuda3std3__48in_placeE,(_ZN40_INTERNAL_ef29d6f4_4_k_cu_8f95bf07_176524cuda3std6ranges3__45__cpo9iter_moveE - _ZN40_INTERNAL_ef29d6f4_4_k_cu_8f95bf07_176524cuda3std3__48in_placeE)
_ZN40_INTERNAL_ef29d6f4_4_k_cu_8f95bf07_176524cuda3std3__48in_placeE:
	.zero		1
	.type		_ZN40_INTERNAL_ef29d6f4_4_k_cu_8f95bf07_176524cuda3std6ranges3__45__cpo9iter_moveE,@object
	.size		_ZN40_INTERNAL_ef29d6f4_4_k_cu_8f95bf07_176524cuda3std6ranges3__45__cpo9iter_moveE,(_ZN40_INTERNAL_ef29d6f4_4_k_cu_8f95bf07_176524cuda3std3__45__cpo5beginE - _ZN40_INTERNAL_ef29d6f4_4_k_cu_8f95bf07_176524cuda3std6ranges3__45__cpo9iter_moveE)
_ZN40_INTERNAL_ef29d6f4_4_k_cu_8f95bf07_176524cuda3std6ranges3__45__cpo9iter_moveE:
	.zero		1
	.type		_ZN40_INTERNAL_ef29d6f4_4_k_cu_8f95bf07_176524cuda3std3__45__cpo5beginE,@object
	.size		_ZN40_INTERNAL_ef29d6f4_4_k_cu_8f95bf07_176524cuda3std3__45__cpo5beginE,(_ZN40_INTERNAL_ef29d6f4_4_k_cu_8f95bf07_176524cuda3std3__442_GLOBAL__N__ef29d6f4_4_k_cu_8f95bf07_176526ignoreE - _ZN40_INTERNAL_ef29d6f4_4_k_cu_8f95bf07_176524cuda3std3__45__cpo5beginE)
_ZN40_INTERNAL_ef29d6f4_4_k_cu_8f95bf07_176524cuda3std3__45__cpo5beginE:
	.zero		1
	.type		_ZN40_INTERNAL_ef29d6f4_4_k_cu_8f95bf07_176524cuda3std3__442_GLOBAL__N__ef29d6f4_4_k_cu_8f95bf07_176526ignoreE,@object
	.size		_ZN40_INTERNAL_ef29d6f4_4_k_cu_8f95bf07_176524cuda3std3__442_GLOBAL__N__ef29d6f4_4_k_cu_8f95bf07_176526ignoreE,(_ZN40_INTERNAL_ef29d6f4_4_k_cu_8f95bf07_176524cute7productE - _ZN40_INTERNAL_ef29d6f4_4_k_cu_8f95bf07_176524cuda3std3__442_GLOBAL__N__ef29d6f4_4_k_cu_8f95bf07_176526ignoreE)
_ZN40_INTERNAL_ef29d6f4_4_k_cu_8f95bf07_176524cuda3std3__442_GLOBAL__N__ef29d6f4_4_k_cu_8f95bf07_176526ignoreE:
	.zero		1
	.type		_ZN40_INTERNAL_ef29d6f4_4_k_cu_8f95bf07_176524cute7productE,@object
	.size		_ZN40_INTERNAL_ef29d6f4_4_k_cu_8f95bf07_176524cute7productE,(_ZN40_INTERNAL_ef29d6f4_4_k_cu_8f95bf07_176524cuda3std3__45__cpo3endE - _ZN40_INTERNAL_ef29d6f4_4_k_cu_8f95bf07_176524cute7productE)
_ZN40_INTERNAL_ef29d6f4_4_k_cu_8f95bf07_176524cute7productE:
	.zero		1
	.type		_ZN40_INTERNAL_ef29d6f4_4_k_cu_8f95bf07_176524cuda3std3__45__cpo3endE,@object
	.size		_ZN40_INTERNAL_ef29d6f4_4_k_cu_8f95bf07_176524cuda3std3__45__cpo3endE,(_ZN40_INTERNAL_ef29d6f4_4_k_cu_8f95bf07_176524cuda3std3__419piecewise_constructE - _ZN40_INTERNAL_ef29d6f4_4_k_cu_8f95bf07_176524cuda3std3__45__cpo3endE)
_ZN40_INTERNAL_ef29d6f4_4_k_cu_8f95bf07_176524cuda3std3__45__cpo3endE:
	.zero		1
	.type		_ZN40_INTERNAL_ef29d6f4_4_k_cu_8f95bf07_176524cuda3std3__419piecewise_constructE,@object
	.size		_ZN40_INTERNAL_ef29d6f4_4_k_cu_8f95bf07_176524cuda3std3__419piecewise_constructE,(_ZN40_INTERNAL_ef29d6f4_4_k_cu_8f95bf07_176524cuda3std3__45__cpo4cendE - _ZN40_INTERNAL_ef29d6f4_4_k_cu_8f95bf07_176524cuda3std3__419piecewise_constructE)
_ZN40_INTERNAL_ef29d6f4_4_k_cu_8f95bf07_176524cuda3std3__419piecewise_constructE:
	.zero		1
	.type		_ZN40_INTERNAL_ef29d6f4_4_k_cu_8f95bf07_176524cuda3std3__45__cpo4cendE,@object
	.size		_ZN40_INTERNAL_ef29d6f4_4_k_cu_8f95bf07_176524cuda3std3__45__cpo4cendE,(_ZN40_INTERNAL_ef29d6f4_4_k_cu_8f95bf07_176524cuda3std6ranges3__45__cpo4swapE - _ZN40_INTERNAL_ef29d6f4_4_k_cu_8f95bf07_176524cuda3std3__45__cpo4cendE)
_ZN40_INTERNAL_ef29d6f4_4_k_cu_8f95bf07_176524cuda3std3__45__cpo4cendE:
	.zero		1
	.type		_ZN40_INTERNAL_ef29d6f4_4_k_cu_8f95bf07_176524cuda3std6ranges3__45__cpo4swapE,@object
	.size		_ZN40_INTERNAL_ef29d6f4_4_k_cu_8f95bf07_176524cuda3std6ranges3__45__cpo4swapE,(.L_8 - _ZN40_INTERNAL_ef29d6f4_4_k_cu_8f95bf07_176524cuda3std6ranges3__45__cpo4swapE)
_ZN40_INTERNAL_ef29d6f4_4_k_cu_8f95bf07_176524cuda3std6ranges3__45__cpo4swapE:
	.zero		1
.L_8:


//--------------------- .nv.constant0._ZN7cutlass13device_kernelINS_4gemm6kernel13GemmUniversalIN4cute5tupleIJiiiiEEENS1_10collective13CollectiveMmaINS1_34MainloopSm90TmaGmmaWarpSpecializedILi2ENS5_IJNS4_1CILi2EEENSA_ILi1EEESC_EEENS1_35KernelTmaWarpSpecializedCooperativeEEENS5_IJNSA_ILi256EEENSA_ILi112EEESG_EEEaNS5_IJlSC_lEEEaSJ_NS4_8TiledMMAINS4_8MMA_AtomIJNS4_4SM904GMMA26MMA_64x16x32_S32S8S8_SS_TNEEEENS4_6LayoutISD_NS5_IJSC_NSA_ILi0EEESR_EEEEENS5_IJNS4_10UnderscoreESU_SU_EEEEENS4_13SM90_TMA_LOADENS4_14ComposedLayoutINS4_7SwizzleILi3ELi4ELi3EEENS4_18smem_ptr_flag_bitsILi8EEENSQ_INS5_IJNSA_ILi8EEENSA_ILi128EEEEEENS5_IJS14_SC_EEEEEEEvNS4_8identityENS4_23SM90_TMA_LOAD_MULTICASTES18_vS19_EENS_8epilogue10collective6detail29Sm90TmaWarpSpecializedAdapterINS1D_15DefaultEpilogueIaSJ_SJ_NS1C_6thread17LinearCombinationIaLi1EiiLNS1H_9ScaleType4KindE0ELNS_15FloatRoundStyleE2EaEENS1_15EpilogueDefaultEEEEEvvEEEEvNT_6ParamsE --------------------------
	.section	.nv.constant0._ZN7cutlass13device_kernelINS_4gemm6kernel13GemmUniversalIN4cute5tupleIJiiiiEEENS1_10collective13CollectiveMmaINS1_34MainloopSm90TmaGmmaWarpSpecializedILi2ENS5_IJNS4_1CILi2EEENSA_ILi1EEESC_EEENS1_35KernelTmaWarpSpecializedCooperativeEEENS5_IJNSA_ILi256EEENSA_ILi112EEESG_EEEaNS5_IJlSC_lEEEaSJ_NS4_8TiledMMAINS4_8MMA_AtomIJNS4_4SM904GMMA26MMA_64x16x32_S32S8S8_SS_TNEEEENS4_6LayoutISD_NS5_IJSC_NSA_ILi0EEESR_EEEEENS5_IJNS4_10UnderscoreESU_SU_EEEEENS4_13SM90_TMA_LOADENS4_14ComposedLayoutINS4_7SwizzleILi3ELi4ELi3EEENS4_18smem_ptr_flag_bitsILi8EEENSQ_INS5_IJNSA_ILi8EEENSA_ILi128EEEEEENS5_IJS14_SC_EEEEEEEvNS4_8identityENS4_23SM90_TMA_LOAD_MULTICASTES18_vS19_EENS_8epilogue10collective6detail29Sm90TmaWarpSpecializedAdapterINS1D_15DefaultEpilogueIaSJ_SJ_NS1C_6thread17LinearCombinationIaLi1EiiLNS1H_9ScaleType4KindE0ELNS_15FloatRoundStyleE2EaEENS1_15EpilogueDefaultEEEEEvvEEEEvNT_6ParamsE,"a",@progbits
	.sectionflags	@""
	.align	4
.nv.constant0._ZN7cutlass13device_kernelINS_4gemm6kernel13GemmUniversalIN4cute5tupleIJiiiiEEENS1_10collective13CollectiveMmaINS1_34MainloopSm90TmaGmmaWarpSpecializedILi2ENS5_IJNS4_1CILi2EEENSA_ILi1EEESC_EEENS1_35KernelTmaWarpSpecializedCooperativeEEENS5_IJNSA_ILi256EEENSA_ILi112EEESG_EEEaNS5_IJlSC_lEEEaSJ_NS4_8TiledMMAINS4_8MMA_AtomIJNS4_4SM904GMMA26MMA_64x16x32_S32S8S8_SS_TNEEEENS4_6LayoutISD_NS5_IJSC_NSA_ILi0EEESR_EEEEENS5_IJNS4_10UnderscoreESU_SU_EEEEENS4_13SM90_TMA_LOADENS4_14ComposedLayoutINS4_7SwizzleILi3ELi4ELi3EEENS4_18smem_ptr_flag_bitsILi8EEENSQ_INS5_IJNSA_ILi8EEENSA_ILi128EEEEEENS5_IJS14_SC_EEEEEEEvNS4_8identityENS4_23SM90_TMA_LOAD_MULTICASTES18_vS19_EENS_8epilogue10collective6detail29Sm90TmaWarpSpecializedAdapterINS1D_15DefaultEpilogueIaSJ_SJ_NS1C_6thread17LinearCombinationIaLi1EiiLNS1H_9ScaleType4KindE0ELNS_15FloatRoundStyleE2EaEENS1_15EpilogueDefaultEEEEEvvEEEEvNT_6ParamsE:
	.zero		1664


//--------------------- SYMBOLS --------------------------

	.type		.nv.reservedSmem.offset0,@object
	.size		.nv.reservedSmem.offset0,0x4
	.type		__assertfail,@function
